// auto-generated by cutlass_sweep.gemm — config: {"arch": "sm_100", "cluster_m": 4, "cluster_n": 4, "dtype": "fp32", "dtype_b": "fp32", "layout": "nt", "stages": 0, "tile_k": 32, "tile_m": 128, "tile_n": 64}
#include "cutlass/cutlass.h"
#include "cutlass/gemm/collective/collective_builder.hpp"
#include "cutlass/gemm/device/gemm_universal_adapter.h"
#include "cutlass/gemm/kernel/gemm_universal.hpp"
#include "cutlass/epilogue/collective/collective_builder.hpp"

using ElemA = float;
using ElemB = float;
using ElemCD = float;
using Acc  = float;
using TileShape    = cute::Shape<cute::_128, cute::_64, cute::_32>;
using ClusterShape = cute::Shape<cute::_4, cute::_4, cute::_1>;

using CollectiveEpilogue = typename cutlass::epilogue::collective::CollectiveBuilder<
    cutlass::arch::Sm100, cutlass::arch::OpClassTensorOp,
    TileShape, ClusterShape,
    cutlass::epilogue::collective::EpilogueTileAuto,
    Acc, Acc,
    ElemCD, cutlass::layout::RowMajor, 128 / cutlass::sizeof_bits<ElemCD>::value,
    ElemCD, cutlass::layout::RowMajor, 128 / cutlass::sizeof_bits<ElemCD>::value,
    cutlass::epilogue::collective::EpilogueScheduleAuto
  >::CollectiveOp;

using CollectiveMainloop = typename cutlass::gemm::collective::CollectiveBuilder<
    cutlass::arch::Sm100, cutlass::arch::OpClassTensorOp,
    ElemA, cutlass::layout::RowMajor, 128 / cutlass::sizeof_bits<ElemA>::value,
    ElemB, cutlass::layout::ColumnMajor, 128 / cutlass::sizeof_bits<ElemB>::value,
    Acc,
    TileShape, ClusterShape,
    cutlass::gemm::collective::StageCountAutoCarveout<static_cast<int>(sizeof(typename CollectiveEpilogue::SharedStorage))>,
    cutlass::gemm::collective::KernelScheduleAuto
  >::CollectiveOp;

using GemmKernel = cutlass::gemm::kernel::GemmUniversal<
    cute::Shape<int,int,int,int>,
    CollectiveMainloop,
    CollectiveEpilogue
>;
using Gemm = cutlass::gemm::device::GemmUniversalAdapter<GemmKernel>;

// Force the device kernel symbol into the cubin without needing a host main.
auto* _anchor = &cutlass::device_kernel<GemmKernel>;


// ===== COMPILED SASS (sm_100a) =====

	.target	sm_100a

	.elftype	@"ET_EXEC"


//--------------------- .note.nv.tkinfo           --------------------------
	.section	.note.nv.tkinfo,"",@"SHT_NOTE"
	.sectionflags	@"SHF_NOTE_NV_TKINFO"
	.tkinfo
        /*0018*/ 	.word	0x00000002
        /*0030*/ 	.string	""
        /*0030*/ 	.string	"ptxas"
        /*0030*/ 	.string	"Cuda compilation tools, release 13.0, V13.0.88"
        /*0030*/ 	.string	"Build cuda_13.0.r13.0/compiler.36424714_0"
        /*0030*/ 	.string	"-arch sm_100a -m 64 "



//--------------------- .note.nv.cuinfo           --------------------------
	.section	.note.nv.cuinfo,"",@"SHT_NOTE"
	.sectionflags	@"SHF_NOTE_NV_CUINFO"
        /*0018*/ 	.short	0x0002
        /*001a*/ 	.short	0x0064
        /*001c*/ 	.short	0x0082
	.zero		2


//--------------------- .nv.info                  --------------------------
	.section	.nv.info,"",@"SHT_CUDA_INFO"
	.align	4


	//----- nvinfo : EIATTR_REGCOUNT
	.align		4
        /*0000*/ 	.byte	0x04, 0x2f
        /*0002*/ 	.short	(.L_19 - .L_18)
	.align		4
.L_18:
        /*0004*/ 	.word	index@(_ZN7cutlass13device_kernelINS_4gemm6kernel13GemmUniversalIN4cute5tupleIJiiiiEEENS1_10collective13CollectiveMmaINS1_35MainloopSm100TmaUmmaWarpSpecializedILi16ELi2ELi4ENS5_IJNS4_1CILi4EEESB_NSA_ILi1EEEEEEEENS5_IJNSA_ILi128EEENSA_ILi64EEENSA_ILi32EEEEEEfNS5_IJlSC_lEEEfSJ_NS4_8TiledMMAINS4_8MMA_AtomIJNS4_23SM100_MMA_TF32_2x1SM_SSINS_10tfloat32_tESN_fLi128ELi64ELNS4_4UMMA5MajorE0ELSP_0ELNSO_7ScaleInE0ELSQ_0EEEEEENS4_6LayoutINS5_IJSC_SC_SC_EEENS5_IJNSA_ILi0EEESV_SV_EEEEENS5_IJNS4_10UnderscoreESY_SY_EEEEENS4_28SM100_TMA_2SM_LOAD_MULTICASTENS4_14ComposedLayoutINS4_7SwizzleILi3ELi4ELi3EEENS4_18smem_ptr_flag_bitsILi32EEENST_INS5_IJNSA_ILi8EEESH_EEENS5_IJSH_SC_EEEEEEEvNS4_8identityES11_S1B_vS1C_EENS_8epilogue10collective18CollectiveEpilogueINS1E_23Sm100TmaWarpSpecializedILi3ELi2ELi16ELb1ELb0EEEJNS5_IJSG_SG_SH_EEENS5_IJNST_ISG_SC_EENST_INS5_IJNSA_ILi16EEENSA_ILi2EEEEEENS5_IJSC_SH_EEEEEEEEfSJ_fSJ_NS1E_6fusion15FusionCallbacksIS1I_NS1R_17LinearCombinationIffffLNS_15FloatRoundStyleE2EEES1J_S1Q_JEEENS4_5SM1004TMEM4LOAD26SM100_TMEM_LOAD_32dp32b16xENS4_13SM90_TMA_LOADENS12_INS13_ILi2ELi4ELi3EEES16_NST_INS5_IJS17_S1L_EEENS5_IJS1L_SC_EEEEEEENS4_39AutoVectorizingCopyWithAssumedAlignmentILi128EEENS4_14SM90_TMA_STOREES26_S28_S28_EEEvvEEEEvNT_6ParamsE)
        /*0008*/ 	.word	0x0000005e


	//----- nvinfo : EIATTR_FRAME_SIZE
	.align		4
.L_19:
        /*000c*/ 	.byte	0x04, 0x11
        /*000e*/ 	.short	(.L_21 - .L_20)
	.align		4
.L_20:
        /*0010*/ 	.word	index@($__internal_2_$__cuda_sm10x_tcgen05_guardrail_trap_unallocated_columns_being_dealloced)
        /*0014*/ 	.word	0x00000000


	//----- nvinfo : EIATTR_FRAME_SIZE
	.align		4
.L_21:
        /*0018*/ 	.byte	0x04, 0x11
        /*001a*/ 	.short	(.L_23 - .L_22)
	.align		4
.L_22:
        /*001c*/ 	.word	index@($__internal_1_$__cuda_sm10x_tcgen05_guardrail_trap_phase_invalid_during_alloc)
        /*0020*/ 	.word	0x00000000


	//----- nvinfo : EIATTR_FRAME_SIZE
	.align		4
.L_23:
        /*0024*/ 	.byte	0x04, 0x11
        /*0026*/ 	.short	(.L_25 - .L_24)
	.align		4
.L_24:
        /*0028*/ 	.word	index@($__internal_0_$__cuda_sm10x_tcgen05_guardrail_trap_col_being_dealloced_not_returned_by_alloc)
        /*002c*/ 	.word	0x00000000


	//----- nvinfo : EIATTR_FRAME_SIZE
	.align		4
.L_25:
        /*0030*/ 	.byte	0x04, 0x11
        /*0032*/ 	.short	(.L_27 - .L_26)
	.align		4
.L_26:
        /*0034*/ 	.word	index@(_ZN7cutlass13device_kernelINS_4gemm6kernel13GemmUniversalIN4cute5tupleIJiiiiEEENS1_10collective13CollectiveMmaINS1_35MainloopSm100TmaUmmaWarpSpecializedILi16ELi2ELi4ENS5_IJNS4_1CILi4EEESB_NSA_ILi1EEEEEEEENS5_IJNSA_ILi128EEENSA_ILi64EEENSA_ILi32EEEEEEfNS5_IJlSC_lEEEfSJ_NS4_8TiledMMAINS4_8MMA_AtomIJNS4_23SM100_MMA_TF32_2x1SM_SSINS_10tfloat32_tESN_fLi128ELi64ELNS4_4UMMA5MajorE0ELSP_0ELNSO_7ScaleInE0ELSQ_0EEEEEENS4_6LayoutINS5_IJSC_SC_SC_EEENS5_IJNSA_ILi0EEESV_SV_EEEEENS5_IJNS4_10UnderscoreESY_SY_EEEEENS4_28SM100_TMA_2SM_LOAD_MULTICASTENS4_14ComposedLayoutINS4_7SwizzleILi3ELi4ELi3EEENS4_18smem_ptr_flag_bitsILi32EEENST_INS5_IJNSA_ILi8EEESH_EEENS5_IJSH_SC_EEEEEEEvNS4_8identityES11_S1B_vS1C_EENS_8epilogue10collective18CollectiveEpilogueINS1E_23Sm100TmaWarpSpecializedILi3ELi2ELi16ELb1ELb0EEEJNS5_IJSG_SG_SH_EEENS5_IJNST_ISG_SC_EENST_INS5_IJNSA_ILi16EEENSA_ILi2EEEEEENS5_IJSC_SH_EEEEEEEEfSJ_fSJ_NS1E_6fusion15FusionCallbacksIS1I_NS1R_17LinearCombinationIffffLNS_15FloatRoundStyleE2EEES1J_S1Q_JEEENS4_5SM1004TMEM4LOAD26SM100_TMEM_LOAD_32dp32b16xENS4_13SM90_TMA_LOADENS12_INS13_ILi2ELi4ELi3EEES16_NST_INS5_IJS17_S1L_EEENS5_IJS1L_SC_EEEEEEENS4_39AutoVectorizingCopyWithAssumedAlignmentILi128EEENS4_14SM90_TMA_STOREES26_S28_S28_EEEvvEEEEvNT_6ParamsE)
        /*0038*/ 	.word	0x00000000


	//----- nvinfo : EIATTR_MIN_STACK_SIZE
	.align		4
.L_27:
        /*003c*/ 	.byte	0x04, 0x12
        /*003e*/ 	.short	(.L_29 - .L_28)
	.align		4
.L_28:
        /*0040*/ 	.word	index@(_ZN7cutlass13device_kernelINS_4gemm6kernel13GemmUniversalIN4cute5tupleIJiiiiEEENS1_10collective13CollectiveMmaINS1_35MainloopSm100TmaUmmaWarpSpecializedILi16ELi2ELi4ENS5_IJNS4_1CILi4EEESB_NSA_ILi1EEEEEEEENS5_IJNSA_ILi128EEENSA_ILi64EEENSA_ILi32EEEEEEfNS5_IJlSC_lEEEfSJ_NS4_8TiledMMAINS4_8MMA_AtomIJNS4_23SM100_MMA_TF32_2x1SM_SSINS_10tfloat32_tESN_fLi128ELi64ELNS4_4UMMA5MajorE0ELSP_0ELNSO_7ScaleInE0ELSQ_0EEEEEENS4_6LayoutINS5_IJSC_SC_SC_EEENS5_IJNSA_ILi0EEESV_SV_EEEEENS5_IJNS4_10UnderscoreESY_SY_EEEEENS4_28SM100_TMA_2SM_LOAD_MULTICASTENS4_14ComposedLayoutINS4_7SwizzleILi3ELi4ELi3EEENS4_18smem_ptr_flag_bitsILi32EEENST_INS5_IJNSA_ILi8EEESH_EEENS5_IJSH_SC_EEEEEEEvNS4_8identityES11_S1B_vS1C_EENS_8epilogue10collective18CollectiveEpilogueINS1E_23Sm100TmaWarpSpecializedILi3ELi2ELi16ELb1ELb0EEEJNS5_IJSG_SG_SH_EEENS5_IJNST_ISG_SC_EENST_INS5_IJNSA_ILi16EEENSA_ILi2EEEEEENS5_IJSC_SH_EEEEEEEEfSJ_fSJ_NS1E_6fusion15FusionCallbacksIS1I_NS1R_17LinearCombinationIffffLNS_15FloatRoundStyleE2EEES1J_S1Q_JEEENS4_5SM1004TMEM4LOAD26SM100_TMEM_LOAD_32dp32b16xENS4_13SM90_TMA_LOADENS12_INS13_ILi2ELi4ELi3EEES16_NST_INS5_IJS17_S1L_EEENS5_IJS1L_SC_EEEEEEENS4_39AutoVectorizingCopyWithAssumedAlignmentILi128EEENS4_14SM90_TMA_STOREES26_S28_S28_EEEvvEEEEvNT_6ParamsE)
        /*0044*/ 	.word	0x00000000
.L_29:


//--------------------- .nv.compat                --------------------------
	.section	.nv.compat,"",@"SHT_CUDA_COMPAT_INFO"
	.align	4
        /*0000*/ 	.byte	0x02, 0x09, 0x01, 0x00, 0x02, 0x02, 0x02, 0x00, 0x02, 0x05, 0x05, 0x00, 0x03, 0x07, 0x01, 0x01
        /*0010*/ 	.byte	0x02, 0x03, 0x01, 0x00, 0x02, 0x06, 0x01, 0x00, 0x04, 0x0b, 0x08, 0x00, 0x09, 0x00, 0x00, 0x00
        /*0020*/ 	.byte	0x00, 0x00, 0x00, 0x00


//--------------------- .nv.info._ZN7cutlass13device_kernelINS_4gemm6kernel13GemmUniversalIN4cute5tupleIJiiiiEEENS1_10collective13CollectiveMmaINS1_35MainloopSm100TmaUmmaWarpSpecializedILi16ELi2ELi4ENS5_IJNS4_1CILi4EEESB_NSA_ILi1EEEEEEEENS5_IJNSA_ILi128EEENSA_ILi64EEENSA_ILi32EEEEEEfNS5_IJlSC_lEEEfSJ_NS4_8TiledMMAINS4_8MMA_AtomIJNS4_23SM100_MMA_TF32_2x1SM_SSINS_10tfloat32_tESN_fLi128ELi64ELNS4_4UMMA5MajorE0ELSP_0ELNSO_7ScaleInE0ELSQ_0EEEEEENS4_6LayoutINS5_IJSC_SC_SC_EEENS5_IJNSA_ILi0EEESV_SV_EEEEENS5_IJNS4_10UnderscoreESY_SY_EEEEENS4_28SM100_TMA_2SM_LOAD_MULTICASTENS4_14ComposedLayoutINS4_7SwizzleILi3ELi4ELi3EEENS4_18smem_ptr_flag_bitsILi32EEENST_INS5_IJNSA_ILi8EEESH_EEENS5_IJSH_SC_EEEEEEEvNS4_8identityES11_S1B_vS1C_EENS_8epilogue10collective18CollectiveEpilogueINS1E_23Sm100TmaWarpSpecializedILi3ELi2ELi16ELb1ELb0EEEJNS5_IJSG_SG_SH_EEENS5_IJNST_ISG_SC_EENST_INS5_IJNSA_ILi16EEENSA_ILi2EEEEEENS5_IJSC_SH_EEEEEEEEfSJ_fSJ_NS1E_6fusion15FusionCallbacksIS1I_NS1R_17LinearCombinationIffffLNS_15FloatRoundStyleE2EEES1J_S1Q_JEEENS4_5SM1004TMEM4LOAD26SM100_TMEM_LOAD_32dp32b16xENS4_13SM90_TMA_LOADENS12_INS13_ILi2ELi4ELi3EEES16_NST_INS5_IJS17_S1L_EEENS5_IJS1L_SC_EEEEEEENS4_39AutoVectorizingCopyWithAssumedAlignmentILi128EEENS4_14SM90_TMA_STOREES26_S28_S28_EEEvvEEEEvNT_6ParamsE --------------------------
	.section	.nv.info._ZN7cutlass13device_kernelINS_4gemm6kernel13GemmUniversalIN4cute5tupleIJiiiiEEENS1_10collective13CollectiveMmaINS1_35MainloopSm100TmaUmmaWarpSpecializedILi16ELi2ELi4ENS5_IJNS4_1CILi4EEESB_NSA_ILi1EEEEEEEENS5_IJNSA_ILi128EEENSA_ILi64EEENSA_ILi32EEEEEEfNS5_IJlSC_lEEEfSJ_NS4_8TiledMMAINS4_8MMA_AtomIJNS4_23SM100_MMA_TF32_2x1SM_SSINS_10tfloat32_tESN_fLi128ELi64ELNS4_4UMMA5MajorE0ELSP_0ELNSO_7ScaleInE0ELSQ_0EEEEEENS4_6LayoutINS5_IJSC_SC_SC_EEENS5_IJNSA_ILi0EEESV_SV_EEEEENS5_IJNS4_10UnderscoreESY_SY_EEEEENS4_28SM100_TMA_2SM_LOAD_MULTICASTENS4_14ComposedLayoutINS4_7SwizzleILi3ELi4ELi3EEENS4_18smem_ptr_flag_bitsILi32EEENST_INS5_IJNSA_ILi8EEESH_EEENS5_IJSH_SC_EEEEEEEvNS4_8identityES11_S1B_vS1C_EENS_8epilogue10collective18CollectiveEpilogueINS1E_23Sm100TmaWarpSpecializedILi3ELi2ELi16ELb1ELb0EEEJNS5_IJSG_SG_SH_EEENS5_IJNST_ISG_SC_EENST_INS5_IJNSA_ILi16EEENSA_ILi2EEEEEENS5_IJSC_SH_EEEEEEEEfSJ_fSJ_NS1E_6fusion15FusionCallbacksIS1I_NS1R_17LinearCombinationIffffLNS_15FloatRoundStyleE2EEES1J_S1Q_JEEENS4_5SM1004TMEM4LOAD26SM100_TMEM_LOAD_32dp32b16xENS4_13SM90_TMA_LOADENS12_INS13_ILi2ELi4ELi3EEES16_NST_INS5_IJS17_S1L_EEENS5_IJS1L_SC_EEEEEEENS4_39AutoVectorizingCopyWithAssumedAlignmentILi128EEENS4_14SM90_TMA_STOREES26_S28_S28_EEEvvEEEEvNT_6ParamsE,"",@"SHT_CUDA_INFO"
	.sectionflags	@""
	.align	4


	//----- nvinfo : EIATTR_CUDA_API_VERSION
	.align		4
        /*0000*/ 	.byte	0x04, 0x37
        /*0002*/ 	.short	(.L_31 - .L_30)
.L_30:
        /*0004*/ 	.word	0x00000082


	//----- nvinfo : EIATTR_KPARAM_INFO
	.align		4
.L_31:
        /*0008*/ 	.byte	0x04, 0x17
        /*000a*/ 	.short	(.L_33 - .L_32)
.L_32:
        /*000c*/ 	.word	0x00000000
        /*0010*/ 	.short	0x0000
        /*0012*/ 	.short	0x0000
        /*0014*/ 	.byte	0x00, 0xf0, 0x01, 0x20


	//----- nvinfo : EIATTR_AT_ENTRY_FRAGMENTS
	.align		4
.L_33:
        /*0018*/ 	.byte	0x04, 0x4f
        /*001a*/ 	.short	(.L_35 - .L_34)


	//   ....[0]....
.L_34:
        /*001c*/ 	.word	0x00000007


	//----- nvinfo : EIATTR_RESERVED_SMEM_USED
	.align		4
.L_35:
        /*0020*/ 	.byte	0x01, 0x41
	.zero		2


	//----- nvinfo : EIATTR_SPARSE_MMA_MASK
	.align		4
        /*0024*/ 	.byte	0x03, 0x50
        /*0026*/ 	.short	0x0000


	//----- nvinfo : EIATTR_TCGEN05_2CTA_USED
	.align		4
        /*0028*/ 	.byte	0x01, 0x52
	.zero		2


	//----- nvinfo : EIATTR_MAXREG_COUNT
	.align		4
        /*002c*/ 	.byte	0x03, 0x1b
        /*002e*/ 	.short	0x00ff


	//----- nvinfo : EIATTR_NUM_BARRIERS
	.align		4
        /*0030*/ 	.byte	0x02, 0x4c
        /*0032*/ 	.byte	0x07
	.zero		1


	//----- nvinfo : EIATTR_EXTERNS
	.align		4
        /*0034*/ 	.byte	0x04, 0x0f
        /*0036*/ 	.short	(.L_37 - .L_36)


	//   ....[0]....
	.align		4
.L_36:
        /*0038*/ 	.word	index@(__assertfail)


	//----- nvinfo : EIATTR_MERCURY_ISA_VERSION
	.align		4
.L_37:
        /*003c*/ 	.byte	0x03, 0x5f
        /*003e*/ 	.short	0x0101


	//----- nvinfo : EIATTR_INT_WARP_WIDE_INSTR_OFFSETS
	.align		4
        /*0040*/ 	.byte	0x04, 0x31
        /*0042*/ 	.short	(.L_39 - .L_38)


	//   ....[0]....
.L_38:
        /*0044*/ 	.word	0x00000f60


	//   ....[1]....
        /*0048*/ 	.word	0x00001020


	//   ....[2]....
        /*004c*/ 	.word	0x00004ed0


	//   ....[3]....
        /*0050*/ 	.word	0x00004ef0


	//   ....[4]....
        /*0054*/ 	.word	0x00004f20


	//   ....[5]....
        /*0058*/ 	.word	0x00005ae0


	//   ....[6]....
        /*005c*/ 	.word	0x00005ba0


	//   ....[7]....
        /*0060*/ 	.word	0x00005c10


	//   ....[8]....
        /*0064*/ 	.word	0x00005d40


	//   ....[9]....
        /*0068*/ 	.word	0x00005e50


	//   ....[10]....
        /*006c*/ 	.word	0x00005e90


	//----- nvinfo : EIATTR_COOP_GROUP_MASK_REGIDS
	.align		4
.L_39:
        /*0070*/ 	.byte	0x04, 0x29
        /*0072*/ 	.short	(.L_41 - .L_40)


	//   ....[0]....
.L_40:
        /*0074*/ 	.word	0xffffffff


	//   ....[1]....
        /*0078*/ 	.word	0xffffffff


	//   ....[2]....
        /*007c*/ 	.word	0xffffffff


	//   ....[3]....
        /*0080*/ 	.word	0xffffffff


	//   ....[4]....
        /*0084*/ 	.word	0xffffffff


	//   ....[5]....
        /*0088*/ 	.word	0xffffffff


	//   ....[6]....
        /*008c*/ 	.word	0xffffffff


	//   ....[7]....
        /*0090*/ 	.word	0xffffffff


	//   ....[8]....
        /*0094*/ 	.word	0xffffffff


	//   ....[9]....
        /*0098*/ 	.word	0xffffffff


	//   ....[10]....
        /*009c*/ 	.word	0xffffffff


	//   ....[11]....
        /*00a0*/ 	.word	0xffffffff


	//   ....[12]....
        /*00a4*/ 	.word	0xffffffff


	//   ....[13]....
        /*00a8*/ 	.word	0xffffffff


	//----- nvinfo : EIATTR_COOP_GROUP_INSTR_OFFSETS
	.align		4
.L_41:
        /*00ac*/ 	.byte	0x04, 0x28
        /*00ae*/ 	.short	(.L_43 - .L_42)


	//   ....[0]....
.L_42:
        /*00b0*/ 	.word	0x000000b0


	//   ....[1]....
        /*00b4*/ 	.word	0x00000510


	//   ....[2]....
        /*00b8*/ 	.word	0x00000890


	//   ....[3]....
        /*00bc*/ 	.word	0x00000a10


	//   ....[4]....
        /*00c0*/ 	.word	0x00000b10


	//   ....[5]....
        /*00c4*/ 	.word	0x00000c80


	//   ....[6]....
        /*00c8*/ 	.word	0x00000e20


	//   ....[7]....
        /*00cc*/ 	.word	0x00001080


	//   ....[8]....
        /*00d0*/ 	.word	0x00002710


	//   ....[9]....
        /*00d4*/ 	.word	0x00003cb0


	//   ....[10]....
        /*00d8*/ 	.word	0x00004180


	//   ....[11]....
        /*00dc*/ 	.word	0x000041b0


	//   ....[12]....
        /*00e0*/ 	.word	0x00004dd0


	//   ....[13]....
        /*00e4*/ 	.word	0x00004fe0


	//----- nvinfo : EIATTR_VRC_CTA_INIT_COUNT
	.align		4
.L_43:
        /*00e8*/ 	.byte	0x02, 0x4a
        /*00ea*/ 	.byte	0x80
	.zero		1


	//----- nvinfo : EIATTR_SYSCALL_OFFSETS
	.align		4
        /*00ec*/ 	.byte	0x04, 0x46
        /*00ee*/ 	.short	(.L_45 - .L_44)


	//   ....[0]....
.L_44:
        /*00f0*/ 	.word	0x00006ba0


	//   ....[1]....
        /*00f4*/ 	.word	0x00006c90


	//   ....[2]....
        /*00f8*/ 	.word	0x000074c0


	//   ....[3]....
        /*00fc*/ 	.word	0x00007ce0


	//----- nvinfo : EIATTR_MBARRIER_INSTR_OFFSETS
	.align		4
.L_45:
        /*0100*/ 	.byte	0x04, 0x39
        /*0102*/ 	.short	(.L_47 - .L_46)


	//   ....[0]....
.L_46:
        /*0104*/ 	.word	0x00000670
        /*0108*/ 	.word	0x000000ff
        /*010c*/ 	.word	0x00000000
        /*0110*/ 	.short	0x0100
        /*0112*/ 	.byte	0x04
	.zero		1


	//   ....[1]....
        /*0114*/ 	.word	0x00000680
        /*0118*/ 	.word	0x000000ff
        /*011c*/ 	.word	0x00000080
        /*0120*/ 	.short	0x0100
        /*0122*/ 	.byte	0x04
	.zero		1


	//   ....[2]....
        /*0124*/ 	.word	0x00000690
        /*0128*/ 	.word	0x000000ff
        /*012c*/ 	.word	0x00000008
        /*0130*/ 	.short	0x0100
        /*0132*/ 	.byte	0x04
	.zero		1


	//   ....[3]....
        /*0134*/ 	.word	0x000006a0
        /*0138*/ 	.word	0x000000ff
        /*013c*/ 	.word	0x00000088
        /*0140*/ 	.short	0x0100
        /*0142*/ 	.byte	0x04
	.zero		1


	//   ....[4]....
        /*0144*/ 	.word	0x000006b0
        /*0148*/ 	.word	0x000000ff
        /*014c*/ 	.word	0x00000010
        /*0150*/ 	.short	0x0100
        /*0152*/ 	.byte	0x04
	.zero		1


	//   ....[5]....
        /*0154*/ 	.word	0x000006c0
        /*0158*/ 	.word	0x000000ff
        /*015c*/ 	.word	0x00000090
        /*0160*/ 	.short	0x0100
        /*0162*/ 	.byte	0x04
	.zero		1


	//   ....[6]....
        /*0164*/ 	.word	0x000006d0
        /*0168*/ 	.word	0x000000ff
        /*016c*/ 	.word	0x00000018
        /*0170*/ 	.short	0x0100
        /*0172*/ 	.byte	0x04
	.zero		1


	//   ....[7]....
        /*0174*/ 	.word	0x000006e0
        /*0178*/ 	.word	0x000000ff
        /*017c*/ 	.word	0x00000098
        /*0180*/ 	.short	0x0100
        /*0182*/ 	.byte	0x04
	.zero		1


	//   ....[8]....
        /*0184*/ 	.word	0x000006f0
        /*0188*/ 	.word	0x000000ff
        /*018c*/ 	.word	0x00000020
        /*0190*/ 	.short	0x0100
        /*0192*/ 	.byte	0x04
	.zero		1


	//   ....[9]....
        /*0194*/ 	.word	0x00000700
        /*0198*/ 	.word	0x000000ff
        /*019c*/ 	.word	0x000000a0
        /*01a0*/ 	.short	0x0100
        /*01a2*/ 	.byte	0x04
	.zero		1


	//   ....[10]....
        /*01a4*/ 	.word	0x00000710
        /*01a8*/ 	.word	0x000000ff
        /*01ac*/ 	.word	0x00000028
        /*01b0*/ 	.short	0x0100
        /*01b2*/ 	.byte	0x04
	.zero		1


	//   ....[11]....
        /*01b4*/ 	.word	0x00000720
        /*01b8*/ 	.word	0x000000ff
        /*01bc*/ 	.word	0x000000a8
        /*01c0*/ 	.short	0x0100
        /*01c2*/ 	.byte	0x04
	.zero		1


	//   ....[12]....
        /*01c4*/ 	.word	0x00000730
        /*01c8*/ 	.word	0x000000ff
        /*01cc*/ 	.word	0x00000030
        /*01d0*/ 	.short	0x0100
        /*01d2*/ 	.byte	0x04
	.zero		1


	//   ....[13]....
        /*01d4*/ 	.word	0x00000740
        /*01d8*/ 	.word	0x000000ff
        /*01dc*/ 	.word	0x000000b0
        /*01e0*/ 	.short	0x0100
        /*01e2*/ 	.byte	0x04
	.zero		1


	//   ....[14]....
        /*01e4*/ 	.word	0x00000750
        /*01e8*/ 	.word	0x000000ff
        /*01ec*/ 	.word	0x00000038
        /*01f0*/ 	.short	0x0100
        /*01f2*/ 	.byte	0x04
	.zero		1


	//   ....[15]....
        /*01f4*/ 	.word	0x00000760
        /*01f8*/ 	.word	0x000000ff
        /*01fc*/ 	.word	0x000000b8
        /*0200*/ 	.short	0x0100
        /*0202*/ 	.byte	0x04
	.zero		1


	//   ....[16]....
        /*0204*/ 	.word	0x00000770
        /*0208*/ 	.word	0x000000ff
        /*020c*/ 	.word	0x00000040
        /*0210*/ 	.short	0x0100
        /*0212*/ 	.byte	0x04
	.zero		1


	//   ....[17]....
        /*0214*/ 	.word	0x00000780
        /*0218*/ 	.word	0x000000ff
        /*021c*/ 	.word	0x000000c0
        /*0220*/ 	.short	0x0100
        /*0222*/ 	.byte	0x04
	.zero		1


	//   ....[18]....
        /*0224*/ 	.word	0x00000790
        /*0228*/ 	.word	0x000000ff
        /*022c*/ 	.word	0x00000048
        /*0230*/ 	.short	0x0100
        /*0232*/ 	.byte	0x04
	.zero		1


	//   ....[19]....
        /*0234*/ 	.word	0x000007a0
        /*0238*/ 	.word	0x000000ff
        /*023c*/ 	.word	0x000000c8
        /*0240*/ 	.short	0x0100
        /*0242*/ 	.byte	0x04
	.zero		1


	//   ....[20]....
        /*0244*/ 	.word	0x000007b0
        /*0248*/ 	.word	0x000000ff
        /*024c*/ 	.word	0x00000050
        /*0250*/ 	.short	0x0100
        /*0252*/ 	.byte	0x04
	.zero		1


	//   ....[21]....
        /*0254*/ 	.word	0x000007c0
        /*0258*/ 	.word	0x000000ff
        /*025c*/ 	.word	0x000000d0
        /*0260*/ 	.short	0x0100
        /*0262*/ 	.byte	0x04
	.zero		1


	//   ....[22]....
        /*0264*/ 	.word	0x000007d0
        /*0268*/ 	.word	0x000000ff
        /*026c*/ 	.word	0x00000058
        /*0270*/ 	.short	0x0100
        /*0272*/ 	.byte	0x04
	.zero		1


	//   ....[23]....
        /*0274*/ 	.word	0x000007e0
        /*0278*/ 	.word	0x000000ff
        /*027c*/ 	.word	0x000000d8
        /*0280*/ 	.short	0x0100
        /*0282*/ 	.byte	0x04
	.zero		1


	//   ....[24]....
        /*0284*/ 	.word	0x000007f0
        /*0288*/ 	.word	0x000000ff
        /*028c*/ 	.word	0x00000060
        /*0290*/ 	.short	0x0100
        /*0292*/ 	.byte	0x04
	.zero		1


	//   ....[25]....
        /*0294*/ 	.word	0x00000800
        /*0298*/ 	.word	0x000000ff
        /*029c*/ 	.word	0x000000e0
        /*02a0*/ 	.short	0x0100
        /*02a2*/ 	.byte	0x04
	.zero		1


	//   ....[26]....
        /*02a4*/ 	.word	0x00000810
        /*02a8*/ 	.word	0x000000ff
        /*02ac*/ 	.word	0x00000068
        /*02b0*/ 	.short	0x0100
        /*02b2*/ 	.byte	0x04
	.zero		1


	//   ....[27]....
        /*02b4*/ 	.word	0x00000820
        /*02b8*/ 	.word	0x000000ff
        /*02bc*/ 	.word	0x000000e8
        /*02c0*/ 	.short	0x0100
        /*02c2*/ 	.byte	0x04
	.zero		1


	//   ....[28]....
        /*02c4*/ 	.word	0x00000830
        /*02c8*/ 	.word	0x000000ff
        /*02cc*/ 	.word	0x00000070
        /*02d0*/ 	.short	0x0100
        /*02d2*/ 	.byte	0x04
	.zero		1


	//   ....[29]....
        /*02d4*/ 	.word	0x00000840
        /*02d8*/ 	.word	0x000000ff
        /*02dc*/ 	.word	0x000000f0
        /*02e0*/ 	.short	0x0100
        /*02e2*/ 	.byte	0x04
	.zero		1


	//   ....[30]....
        /*02e4*/ 	.word	0x00000850
        /*02e8*/ 	.word	0x000000ff
        /*02ec*/ 	.word	0x00000078
        /*02f0*/ 	.short	0x0100
        /*02f2*/ 	.byte	0x04
	.zero		1


	//   ....[31]....
        /*02f4*/ 	.word	0x00000860
        /*02f8*/ 	.word	0x000000ff
        /*02fc*/ 	.word	0x000000f8
        /*0300*/ 	.short	0x0100
        /*0302*/ 	.byte	0x04
	.zero		1


	//   ....[32]....
        /*0304*/ 	.word	0x000009a0
        /*0308*/ 	.word	0x000000ff
        /*030c*/ 	.word	0x00000100
        /*0310*/ 	.short	0x0100
        /*0312*/ 	.byte	0x04
	.zero		1


	//   ....[33]....
        /*0314*/ 	.word	0x000009b0
        /*0318*/ 	.word	0x000000ff
        /*031c*/ 	.word	0x00000118
        /*0320*/ 	.short	0x0100
        /*0322*/ 	.byte	0x04
	.zero		1


	//   ....[34]....
        /*0324*/ 	.word	0x000009c0
        /*0328*/ 	.word	0x000000ff
        /*032c*/ 	.word	0x00000108
        /*0330*/ 	.short	0x0100
        /*0332*/ 	.byte	0x04
	.zero		1


	//   ....[35]....
        /*0334*/ 	.word	0x000009d0
        /*0338*/ 	.word	0x000000ff
        /*033c*/ 	.word	0x00000120
        /*0340*/ 	.short	0x0100
        /*0342*/ 	.byte	0x04
	.zero		1


	//   ....[36]....
        /*0344*/ 	.word	0x000009e0
        /*0348*/ 	.word	0x000000ff
        /*034c*/ 	.word	0x00000110
        /*0350*/ 	.short	0x0100
        /*0352*/ 	.byte	0x04
	.zero		1


	//   ....[37]....
        /*0354*/ 	.word	0x000009f0
        /*0358*/ 	.word	0x000000ff
        /*035c*/ 	.word	0x00000128
        /*0360*/ 	.short	0x0100
        /*0362*/ 	.byte	0x04
	.zero		1


	//   ....[38]....
        /*0364*/ 	.word	0x00000ae0
        /*0368*/ 	.word	0x000000ff
        /*036c*/ 	.word	0x00000130
        /*0370*/ 	.short	0x0100
        /*0372*/ 	.byte	0x06
	.zero		1


	//   ....[39]....
        /*0374*/ 	.word	0x00000af0
        /*0378*/ 	.word	0x000000ff
        /*037c*/ 	.word	0x00000138
        /*0380*/ 	.short	0x0100
        /*0382*/ 	.byte	0x06
	.zero		1


	//   ....[40]....
        /*0384*/ 	.word	0x00000c30
        /*0388*/ 	.word	0x000000ff
        /*038c*/ 	.word	0x00000140
        /*0390*/ 	.short	0x0100
        /*0392*/ 	.byte	0x06
	.zero		1


	//   ....[41]....
        /*0394*/ 	.word	0x00000c40
        /*0398*/ 	.word	0x000000ff
        /*039c*/ 	.word	0x00000150
        /*03a0*/ 	.short	0x0100
        /*03a2*/ 	.byte	0x06
	.zero		1


	//   ....[42]....
        /*03a4*/ 	.word	0x00000c50
        /*03a8*/ 	.word	0x000000ff
        /*03ac*/ 	.word	0x00000148
        /*03b0*/ 	.short	0x0100
        /*03b2*/ 	.byte	0x06
	.zero		1


	//   ....[43]....
        /*03b4*/ 	.word	0x00000c60
        /*03b8*/ 	.word	0x000000ff
        /*03bc*/ 	.word	0x00000158
        /*03c0*/ 	.short	0x0100
        /*03c2*/ 	.byte	0x06
	.zero		1


	//   ....[44]....
        /*03c4*/ 	.word	0x00000d90
        /*03c8*/ 	.word	0x000000ff
        /*03cc*/ 	.word	0x00000160
        /*03d0*/ 	.short	0x0100
        /*03d2*/ 	.byte	0x04
	.zero		1


	//   ....[45]....
        /*03d4*/ 	.word	0x00000da0
        /*03d8*/ 	.word	0x000000ff
        /*03dc*/ 	.word	0x00000180
        /*03e0*/ 	.short	0x0100
        /*03e2*/ 	.byte	0x04
	.zero		1


	//   ....[46]....
        /*03e4*/ 	.word	0x00000db0
        /*03e8*/ 	.word	0x000000ff
        /*03ec*/ 	.word	0x00000168
        /*03f0*/ 	.short	0x0100
        /*03f2*/ 	.byte	0x04
	.zero		1


	//   ....[47]....
        /*03f4*/ 	.word	0x00000dc0
        /*03f8*/ 	.word	0x000000ff
        /*03fc*/ 	.word	0x00000188
        /*0400*/ 	.short	0x0100
        /*0402*/ 	.byte	0x04
	.zero		1


	//   ....[48]....
        /*0404*/ 	.word	0x00000dd0
        /*0408*/ 	.word	0x000000ff
        /*040c*/ 	.word	0x00000170
        /*0410*/ 	.short	0x0100
        /*0412*/ 	.byte	0x04
	.zero		1


	//   ....[49]....
        /*0414*/ 	.word	0x00000de0
        /*0418*/ 	.word	0x000000ff
        /*041c*/ 	.word	0x00000190
        /*0420*/ 	.short	0x0100
        /*0422*/ 	.byte	0x04
	.zero		1


	//   ....[50]....
        /*0424*/ 	.word	0x00000df0
        /*0428*/ 	.word	0x000000ff
        /*042c*/ 	.word	0x00000178
        /*0430*/ 	.short	0x0100
        /*0432*/ 	.byte	0x04
	.zero		1


	//   ....[51]....
        /*0434*/ 	.word	0x00000e00
        /*0438*/ 	.word	0x000000ff
        /*043c*/ 	.word	0x00000198
        /*0440*/ 	.short	0x0100
        /*0442*/ 	.byte	0x04
	.zero		1


	//   ....[52]....
        /*0444*/ 	.word	0x00000f00
        /*0448*/ 	.word	0x000000ff
        /*044c*/ 	.word	0x000001a0
        /*0450*/ 	.short	0x0100
        /*0452*/ 	.byte	0x04
	.zero		1


	//   ....[53]....
        /*0454*/ 	.word	0x00000f10
        /*0458*/ 	.word	0x000000ff
        /*045c*/ 	.word	0x000001b0
        /*0460*/ 	.short	0x0100
        /*0462*/ 	.byte	0x04
	.zero		1


	//   ....[54]....
        /*0464*/ 	.word	0x00000f20
        /*0468*/ 	.word	0x000000ff
        /*046c*/ 	.word	0x000001a8
        /*0470*/ 	.short	0x0100
        /*0472*/ 	.byte	0x04
	.zero		1


	//   ....[55]....
        /*0474*/ 	.word	0x00000f30
        /*0478*/ 	.word	0x000000ff
        /*047c*/ 	.word	0x000001b8
        /*0480*/ 	.short	0x0100
        /*0482*/ 	.byte	0x04
	.zero		1


	//   ....[56]....
        /*0484*/ 	.word	0x00001040
        /*0488*/ 	.word	0x000000ff
        /*048c*/ 	.word	0x000001c0
        /*0490*/ 	.short	0x0100
        /*0492*/ 	.byte	0x06
	.zero		1


	//   ....[57]....
        /*0494*/ 	.word	0x00001f30
        /*0498*/ 	.word	0x00000000
        /*049c*/ 	.word	0x000001b0
        /*04a0*/ 	.short	0x010a
        /*04a2*/ 	.byte	0xff
	.zero		1


	//   ....[58]....
        /*04a4*/ 	.word	0x00001f50
        /*04a8*/ 	.word	0x00000000
        /*04ac*/ 	.word	0x000001a0
        /*04b0*/ 	.short	0x0101
        /*04b2*/ 	.byte	0xff
	.zero		1


	//   ....[59]....
        /*04b4*/ 	.word	0x00002000
        /*04b8*/ 	.word	0x000000ff
        /*04bc*/ 	.word	0x00000080
        /*04c0*/ 	.short	0x010a
        /*04c2*/ 	.byte	0x04
	.zero		1


	//   ....[60]....
        /*04c4*/ 	.word	0x000020d0
        /*04c8*/ 	.word	0x000000ff
        /*04cc*/ 	.word	0x00000080
        /*04d0*/ 	.short	0x010a
        /*04d2*/ 	.byte	0x21
	.zero		1


	//   ....[61]....
        /*04d4*/ 	.word	0x00002280
        /*04d8*/ 	.word	0x000000ff
        /*04dc*/ 	.word	0x00000080
        /*04e0*/ 	.short	0x010a
        /*04e2*/ 	.byte	0x05
	.zero		1


	//   ....[62]....
        /*04e4*/ 	.word	0x000023c0
        /*04e8*/ 	.word	0x000000ff
        /*04ec*/ 	.word	0x00000138
        /*04f0*/ 	.short	0x0101
        /*04f2*/ 	.byte	0x0d
	.zero		1


	//   ....[63]....
        /*04f4*/ 	.word	0x000023e0
        /*04f8*/ 	.word	0x000000ff
        /*04fc*/ 	.word	0x00000080
        /*0500*/ 	.short	0x010a
        /*0502*/ 	.byte	0x04
	.zero		1


	//   ....[64]....
        /*0504*/ 	.word	0x00002460
        /*0508*/ 	.word	0x000000ff
        /*050c*/ 	.word	0x00000080
        /*0510*/ 	.short	0x010a
        /*0512*/ 	.byte	0x11
	.zero		1


	//   ....[65]....
        /*0514*/ 	.word	0x000025f0
        /*0518*/ 	.word	0x000000ff
        /*051c*/ 	.word	0x00000080
        /*0520*/ 	.short	0x010a
        /*0522*/ 	.byte	0x05
	.zero		1


	//   ....[66]....
        /*0524*/ 	.word	0x00002740
        /*0528*/ 	.word	0x00000003
        /*052c*/ 	.word	0x00000140
        /*0530*/ 	.short	0x010a
        /*0532*/ 	.byte	0xff
	.zero		1


	//   ....[67]....
        /*0534*/ 	.word	0x00002890
        /*0538*/ 	.word	0x00000000
        /*053c*/ 	.word	0x00000000
        /*0540*/ 	.short	0x0101
        /*0542*/ 	.byte	0xff
	.zero		1


	//   ....[68]....
        /*0544*/ 	.word	0x00002e40
        /*0548*/ 	.word	0x000000ff
        /*054c*/ 	.word	0x00000000
        /*0550*/ 	.short	0x010a
        /*0552*/ 	.byte	0x04
	.zero		1


	//   ....[69]....
        /*0554*/ 	.word	0x00002ed0
        /*0558*/ 	.word	0x000000ff
        /*055c*/ 	.word	0x00000000
        /*0560*/ 	.short	0x010a
        /*0562*/ 	.byte	0x05
	.zero		1


	//   ....[70]....
        /*0564*/ 	.word	0x00002f60
        /*0568*/ 	.word	0x000000ff
        /*056c*/ 	.word	0x00000000
        /*0570*/ 	.short	0x010a
        /*0572*/ 	.byte	0x05
	.zero		1


	//   ....[71]....
        /*0574*/ 	.word	0x00002ff0
        /*0578*/ 	.word	0x000000ff
        /*057c*/ 	.word	0x00000000
        /*0580*/ 	.short	0x010a
        /*0582*/ 	.byte	0x05
	.zero		1


	//   ....[72]....
        /*0584*/ 	.word	0x00003080
        /*0588*/ 	.word	0x000000ff
        /*058c*/ 	.word	0x00000000
        /*0590*/ 	.short	0x010a
        /*0592*/ 	.byte	0x05
	.zero		1


	//   ....[73]....
        /*0594*/ 	.word	0x00003110
        /*0598*/ 	.word	0x000000ff
        /*059c*/ 	.word	0x00000000
        /*05a0*/ 	.short	0x010a
        /*05a2*/ 	.byte	0x05
	.zero		1


	//   ....[74]....
        /*05a4*/ 	.word	0x000031a0
        /*05a8*/ 	.word	0x000000ff
        /*05ac*/ 	.word	0x00000000
        /*05b0*/ 	.short	0x010a
        /*05b2*/ 	.byte	0x05
	.zero		1


	//   ....[75]....
        /*05b4*/ 	.word	0x00003230
        /*05b8*/ 	.word	0x000000ff
        /*05bc*/ 	.word	0x00000000
        /*05c0*/ 	.short	0x010a
        /*05c2*/ 	.byte	0x05
	.zero		1


	//   ....[76]....
        /*05c4*/ 	.word	0x000032c0
        /*05c8*/ 	.word	0x000000ff
        /*05cc*/ 	.word	0x00000000
        /*05d0*/ 	.short	0x010a
        /*05d2*/ 	.byte	0x05
	.zero		1


	//   ....[77]....
        /*05d4*/ 	.word	0x00003350
        /*05d8*/ 	.word	0x000000ff
        /*05dc*/ 	.word	0x00000000
        /*05e0*/ 	.short	0x010a
        /*05e2*/ 	.byte	0x05
	.zero		1


	//   ....[78]....
        /*05e4*/ 	.word	0x000033e0
        /*05e8*/ 	.word	0x000000ff
        /*05ec*/ 	.word	0x00000000
        /*05f0*/ 	.short	0x010a
        /*05f2*/ 	.byte	0x05
	.zero		1


	//   ....[79]....
        /*05f4*/ 	.word	0x00003470
        /*05f8*/ 	.word	0x000000ff
        /*05fc*/ 	.word	0x00000000
        /*0600*/ 	.short	0x010a
        /*0602*/ 	.byte	0x05
	.zero		1


	//   ....[80]....
        /*0604*/ 	.word	0x00003500
        /*0608*/ 	.word	0x000000ff
        /*060c*/ 	.word	0x00000000
        /*0610*/ 	.short	0x010a
        /*0612*/ 	.byte	0x05
	.zero		1


	//   ....[81]....
        /*0614*/ 	.word	0x00003590
        /*0618*/ 	.word	0x000000ff
        /*061c*/ 	.word	0x00000000
        /*0620*/ 	.short	0x010a
        /*0622*/ 	.byte	0x05
	.zero		1


	//   ....[82]....
        /*0624*/ 	.word	0x00003620
        /*0628*/ 	.word	0x000000ff
        /*062c*/ 	.word	0x00000000
        /*0630*/ 	.short	0x010a
        /*0632*/ 	.byte	0x05
	.zero		1


	//   ....[83]....
        /*0634*/ 	.word	0x000036c0
        /*0638*/ 	.word	0x00000000
        /*063c*/ 	.word	0x00000000
        /*0640*/ 	.short	0x010a
        /*0642*/ 	.byte	0xff
	.zero		1


	//   ....[84]....
        /*0644*/ 	.word	0x00003800
        /*0648*/ 	.word	0x00000002
        /*064c*/ 	.word	0x000001a0
        /*0650*/ 	.short	0x010a
        /*0652*/ 	.byte	0xff
	.zero		1


	//   ....[85]....
        /*0654*/ 	.word	0x00003860
        /*0658*/ 	.word	0x00000004
        /*065c*/ 	.word	0x00000000
        /*0660*/ 	.short	0x0101
        /*0662*/ 	.byte	0xff
	.zero		1


	//   ....[86]....
        /*0664*/ 	.word	0x00003880
        /*0668*/ 	.word	0x000000ff
        /*066c*/ 	.word	0x00000150
        /*0670*/ 	.short	0x010a
        /*0672*/ 	.byte	0x04
	.zero		1


	//   ....[87]....
        /*0674*/ 	.word	0x000039a0
        /*0678*/ 	.word	0x00000002
        /*067c*/ 	.word	0x00000140
        /*0680*/ 	.short	0x010a
        /*0682*/ 	.byte	0xff
	.zero		1


	//   ....[88]....
        /*0684*/ 	.word	0x00003ab0
        /*0688*/ 	.word	0x00000002
        /*068c*/ 	.word	0x00000000
        /*0690*/ 	.short	0x0101
        /*0692*/ 	.byte	0xff
	.zero		1


	//   ....[89]....
        /*0694*/ 	.word	0x00003b40
        /*0698*/ 	.word	0x000000ff
        /*069c*/ 	.word	0x00000150
        /*06a0*/ 	.short	0x0106
        /*06a2*/ 	.byte	0x04
	.zero		1


	//   ....[90]....
        /*06a4*/ 	.word	0x00003b60
        /*06a8*/ 	.word	0x000000ff
        /*06ac*/ 	.word	0x00000150
        /*06b0*/ 	.short	0x010a
        /*06b2*/ 	.byte	0x04
	.zero		1


	//   ....[91]....
        /*06b4*/ 	.word	0x00003bf0
        /*06b8*/ 	.word	0x000000ff
        /*06bc*/ 	.word	0x00000150
        /*06c0*/ 	.short	0x0106
        /*06c2*/ 	.byte	0x07
	.zero		1


	//   ....[92]....
        /*06c4*/ 	.word	0x00003c30
        /*06c8*/ 	.word	0x00000000
        /*06cc*/ 	.word	0x00000150
        /*06d0*/ 	.short	0x010a
        /*06d2*/ 	.byte	0xff
	.zero		1


	//   ....[93]....
        /*06d4*/ 	.word	0x00003e80
        /*06d8*/ 	.word	0x000000ff
        /*06dc*/ 	.word	0x00000008
        /*06e0*/ 	.short	0x010a
        /*06e2*/ 	.byte	0x05
	.zero		1


	//   ....[94]....
        /*06e4*/ 	.word	0x00003ea0
        /*06e8*/ 	.word	0x000000ff
        /*06ec*/ 	.word	0x00000008
        /*06f0*/ 	.short	0x010a
        /*06f2*/ 	.byte	0x05
	.zero		1


	//   ....[95]....
        /*06f4*/ 	.word	0x00004030
        /*06f8*/ 	.word	0x000000ff
        /*06fc*/ 	.word	0x00000008
        /*0700*/ 	.short	0x010a
        /*0702*/ 	.byte	0x05
	.zero		1


	//   ....[96]....
        /*0704*/ 	.word	0x00004050
        /*0708*/ 	.word	0x000000ff
        /*070c*/ 	.word	0x00000008
        /*0710*/ 	.short	0x010a
        /*0712*/ 	.byte	0x05
	.zero		1


	//   ....[97]....
        /*0714*/ 	.word	0x00004110
        /*0718*/ 	.word	0x000000ff
        /*071c*/ 	.word	0x00000000
        /*0720*/ 	.short	0x0101
        /*0722*/ 	.byte	0x04
	.zero		1


	//   ....[98]....
        /*0724*/ 	.word	0x00004450
        /*0728*/ 	.word	0x00000000
        /*072c*/ 	.word	0x00000140
        /*0730*/ 	.short	0x010a
        /*0732*/ 	.byte	0xff
	.zero		1


	//   ....[99]....
        /*0734*/ 	.word	0x00004510
        /*0738*/ 	.word	0x00000000
        /*073c*/ 	.word	0x00000000
        /*0740*/ 	.short	0x0101
        /*0742*/ 	.byte	0xff
	.zero		1


	//   ....[100]....
        /*0744*/ 	.word	0x000045d0
        /*0748*/ 	.word	0x000000ff
        /*074c*/ 	.word	0x00000000
        /*0750*/ 	.short	0x010a
        /*0752*/ 	.byte	0x04
	.zero		1


	//   ....[101]....
        /*0754*/ 	.word	0x000045e0
        /*0758*/ 	.word	0x000000ff
        /*075c*/ 	.word	0x00000180
        /*0760*/ 	.short	0x010a
        /*0762*/ 	.byte	0x1f
	.zero		1


	//   ....[102]....
        /*0764*/ 	.word	0x00004690
        /*0768*/ 	.word	0x000000ff
        /*076c*/ 	.word	0x00000000
        /*0770*/ 	.short	0x010a
        /*0772*/ 	.byte	0x05
	.zero		1


	//   ....[103]....
        /*0774*/ 	.word	0x000047c0
        /*0778*/ 	.word	0x000000ff
        /*077c*/ 	.word	0x00000000
        /*0780*/ 	.short	0x010a
        /*0782*/ 	.byte	0x04
	.zero		1


	//   ....[104]....
        /*0784*/ 	.word	0x00004ac0
        /*0788*/ 	.word	0x000000ff
        /*078c*/ 	.word	0x00000000
        /*0790*/ 	.short	0x010a
        /*0792*/ 	.byte	0x04
	.zero		1


	//   ....[105]....
        /*0794*/ 	.word	0x00004b50
        /*0798*/ 	.word	0x000000ff
        /*079c*/ 	.word	0x00000000
        /*07a0*/ 	.short	0x010a
        /*07a2*/ 	.byte	0x05
	.zero		1


	//   ....[106]....
        /*07a4*/ 	.word	0x00004be0
        /*07a8*/ 	.word	0x000000ff
        /*07ac*/ 	.word	0x00000000
        /*07b0*/ 	.short	0x010a
        /*07b2*/ 	.byte	0x05
	.zero		1


	//   ....[107]....
        /*07b4*/ 	.word	0x00004c80
        /*07b8*/ 	.word	0x00000000
        /*07bc*/ 	.word	0x00000000
        /*07c0*/ 	.short	0x010a
        /*07c2*/ 	.byte	0xff
	.zero		1


	//   ....[108]....
        /*07c4*/ 	.word	0x00004cc0
        /*07c8*/ 	.word	0x00000000
        /*07cc*/ 	.word	0x00000000
        /*07d0*/ 	.short	0x010a
        /*07d2*/ 	.byte	0xff
	.zero		1


	//   ....[109]....
        /*07d4*/ 	.word	0x00004d30
        /*07d8*/ 	.word	0x000000ff
        /*07dc*/ 	.word	0x00000000
        /*07e0*/ 	.short	0x0101
        /*07e2*/ 	.byte	0x04
	.zero		1


	//   ....[110]....
        /*07e4*/ 	.word	0x00004d70
        /*07e8*/ 	.word	0x000000ff
        /*07ec*/ 	.word	0x000001c0
        /*07f0*/ 	.short	0x010a
        /*07f2*/ 	.byte	0x1a
	.zero		1


	//   ....[111]....
        /*07f4*/ 	.word	0x00004dc0
        /*07f8*/ 	.word	0x000000ff
        /*07fc*/ 	.word	0x00000000
        /*0800*/ 	.short	0x0101
        /*0802*/ 	.byte	0x04
	.zero		1


	//   ....[112]....
        /*0804*/ 	.word	0x00005230
        /*0808*/ 	.word	0x0000000c
        /*080c*/ 	.word	0x00000140
        /*0810*/ 	.short	0x010a
        /*0812*/ 	.byte	0xff
	.zero		1


	//   ....[113]....
        /*0814*/ 	.word	0x000053a0
        /*0818*/ 	.word	0x00000000
        /*081c*/ 	.word	0x00000000
        /*0820*/ 	.short	0x0101
        /*0822*/ 	.byte	0xff
	.zero		1


	//   ....[114]....
        /*0824*/ 	.word	0x00005820
        /*0828*/ 	.word	0x000000ff
        /*082c*/ 	.word	0x00000138
        /*0830*/ 	.short	0x010a
        /*0832*/ 	.byte	0x1d
	.zero		1


	//   ....[115]....
        /*0834*/ 	.word	0x000059e0
        /*0838*/ 	.word	0x000000ff
        /*083c*/ 	.word	0x00000118
        /*0840*/ 	.short	0x010a
        /*0842*/ 	.byte	0x04
	.zero		1


	//   ....[116]....
        /*0844*/ 	.word	0x00005c30
        /*0848*/ 	.word	0x000000ff
        /*084c*/ 	.word	0x00000100
        /*0850*/ 	.short	0x010b
        /*0852*/ 	.byte	0x04
	.zero		1


	//   ....[117]....
        /*0854*/ 	.word	0x00005c40
        /*0858*/ 	.word	0x000000ff
        /*085c*/ 	.word	0x00000000
        /*0860*/ 	.short	0x0101
        /*0862*/ 	.byte	0x10
	.zero		1


	//   ....[118]....
        /*0864*/ 	.word	0x00005c50
        /*0868*/ 	.word	0x000000ff
        /*086c*/ 	.word	0x00000118
        /*0870*/ 	.short	0x010a
        /*0872*/ 	.byte	0x05
	.zero		1


	//   ....[119]....
        /*0874*/ 	.word	0x00005eb0
        /*0878*/ 	.word	0x000000ff
        /*087c*/ 	.word	0x00000100
        /*0880*/ 	.short	0x010b
        /*0882*/ 	.byte	0x05
	.zero		1


	//   ....[120]....
        /*0884*/ 	.word	0x00005ec0
        /*0888*/ 	.word	0x000000ff
        /*088c*/ 	.word	0x00000000
        /*0890*/ 	.short	0x0101
        /*0892*/ 	.byte	0x04
	.zero		1


	//   ....[121]....
        /*0894*/ 	.word	0x00005f70
        /*0898*/ 	.word	0x000000ff
        /*089c*/ 	.word	0x00000000
        /*08a0*/ 	.short	0x010a
        /*08a2*/ 	.byte	0x04
	.zero		1


	//   ....[122]....
        /*08a4*/ 	.word	0x00006000
        /*08a8*/ 	.word	0x000000ff
        /*08ac*/ 	.word	0x00000000
        /*08b0*/ 	.short	0x010a
        /*08b2*/ 	.byte	0x05
	.zero		1


	//   ....[123]....
        /*08b4*/ 	.word	0x000060a0
        /*08b8*/ 	.word	0x00000000
        /*08bc*/ 	.word	0x00000000
        /*08c0*/ 	.short	0x010a
        /*08c2*/ 	.byte	0xff
	.zero		1


	//   ....[124]....
        /*08c4*/ 	.word	0x00006430
        /*08c8*/ 	.word	0x00000003
        /*08cc*/ 	.word	0x00000140
        /*08d0*/ 	.short	0x010a
        /*08d2*/ 	.byte	0xff
	.zero		1


	//   ....[125]....
        /*08d4*/ 	.word	0x000065b0
        /*08d8*/ 	.word	0x00000000
        /*08dc*/ 	.word	0x00000000
        /*08e0*/ 	.short	0x0101
        /*08e2*/ 	.byte	0xff
	.zero		1


	//   ....[126]....
        /*08e4*/ 	.word	0x00007120
        /*08e8*/ 	.word	0x00000000
        /*08ec*/ 	.word	0x00000100
        /*08f0*/ 	.short	0x010a
        /*08f2*/ 	.byte	0xff
	.zero		1


	//   ....[127]....
        /*08f4*/ 	.word	0x00007180
        /*08f8*/ 	.word	0x00000050
        /*08fc*/ 	.word	0x00000160
        /*0900*/ 	.short	0x010a
        /*0902*/ 	.byte	0xff
	.zero		1


	//   ....[128]....
        /*0904*/ 	.word	0x00007270
        /*0908*/ 	.word	0x00000000
        /*090c*/ 	.word	0x00000100
        /*0910*/ 	.short	0x010a
        /*0912*/ 	.byte	0xff
	.zero		1


	//   ....[129]....
        /*0914*/ 	.word	0x000073a0
        /*0918*/ 	.word	0x00000050
        /*091c*/ 	.word	0x00000160
        /*0920*/ 	.short	0x010a
        /*0922*/ 	.byte	0xff
	.zero		1


	//   ....[130]....
        /*0924*/ 	.word	0x00007a20
        /*0928*/ 	.word	0x00000000
        /*092c*/ 	.word	0x00000000
        /*0930*/ 	.short	0x0101
        /*0932*/ 	.byte	0xff
	.zero		1


	//   ....[131]....
        /*0934*/ 	.word	0x00007a30
        /*0938*/ 	.word	0x00000003
        /*093c*/ 	.word	0x00000100
        /*0940*/ 	.short	0x010a
        /*0942*/ 	.byte	0xff
	.zero		1


	//   ....[132]....
        /*0944*/ 	.word	0x00007b00
        /*0948*/ 	.word	0x00000003
        /*094c*/ 	.word	0x00000100
        /*0950*/ 	.short	0x010a
        /*0952*/ 	.byte	0xff
	.zero		1


	//   ....[133]....
        /*0954*/ 	.word	0x00007da0
        /*0958*/ 	.word	0x00000050
        /*095c*/ 	.word	0x00000000
        /*0960*/ 	.short	0x0101
        /*0962*/ 	.byte	0xff
	.zero		1


	//   ....[134]....
        /*0964*/ 	.word	0x00008300
        /*0968*/ 	.word	0x00000002
        /*096c*/ 	.word	0x00000000
        /*0970*/ 	.short	0x0101
        /*0972*/ 	.byte	0xff
	.zero		1


	//   ....[135]....
        /*0974*/ 	.word	0x000085b0
        /*0978*/ 	.word	0x000000ff
        /*097c*/ 	.word	0x00000000
        /*0980*/ 	.short	0x0101
        /*0982*/ 	.byte	0x06
	.zero		1


	//   ....[136]....
        /*0984*/ 	.word	0x000085d0
        /*0988*/ 	.word	0x00000000
        /*098c*/ 	.word	0x000001b0
        /*0990*/ 	.short	0x010a
        /*0992*/ 	.byte	0xff
	.zero		1


	//   ....[137]....
        /*0994*/ 	.word	0x00008630
        /*0998*/ 	.word	0x00000000
        /*099c*/ 	.word	0x00000080
        /*09a0*/ 	.short	0x010a
        /*09a2*/ 	.byte	0xff
	.zero		1


	//   ....[138]....
        /*09a4*/ 	.word	0x00008690
        /*09a8*/ 	.word	0x00000000
        /*09ac*/ 	.word	0x00000080
        /*09b0*/ 	.short	0x010a
        /*09b2*/ 	.byte	0xff
	.zero		1


	//   ....[139]....
        /*09b4*/ 	.word	0x000086e0
        /*09b8*/ 	.word	0x00000003
        /*09bc*/ 	.word	0x00000140
        /*09c0*/ 	.short	0x010a
        /*09c2*/ 	.byte	0xff
	.zero		1


	//   ....[140]....
        /*09c4*/ 	.word	0x00008740
        /*09c8*/ 	.word	0x00000000
        /*09cc*/ 	.word	0x00000000
        /*09d0*/ 	.short	0x010a
        /*09d2*/ 	.byte	0xff
	.zero		1


	//   ....[141]....
        /*09d4*/ 	.word	0x000087a0
        /*09d8*/ 	.word	0x00000000
        /*09dc*/ 	.word	0x00000000
        /*09e0*/ 	.short	0x010a
        /*09e2*/ 	.byte	0xff
	.zero		1


	//   ....[142]....
        /*09e4*/ 	.word	0x00008800
        /*09e8*/ 	.word	0x00000000
        /*09ec*/ 	.word	0x00000000
        /*09f0*/ 	.short	0x010a
        /*09f2*/ 	.byte	0xff
	.zero		1


	//   ....[143]....
        /*09f4*/ 	.word	0x00008860
        /*09f8*/ 	.word	0x00000000
        /*09fc*/ 	.word	0x00000000
        /*0a00*/ 	.short	0x010a
        /*0a02*/ 	.byte	0xff
	.zero		1


	//   ....[144]....
        /*0a04*/ 	.word	0x000088c0
        /*0a08*/ 	.word	0x00000000
        /*0a0c*/ 	.word	0x00000000
        /*0a10*/ 	.short	0x010a
        /*0a12*/ 	.byte	0xff
	.zero		1


	//   ....[145]....
        /*0a14*/ 	.word	0x00008920
        /*0a18*/ 	.word	0x00000000
        /*0a1c*/ 	.word	0x00000000
        /*0a20*/ 	.short	0x010a
        /*0a22*/ 	.byte	0xff
	.zero		1


	//   ....[146]....
        /*0a24*/ 	.word	0x00008980
        /*0a28*/ 	.word	0x00000000
        /*0a2c*/ 	.word	0x00000000
        /*0a30*/ 	.short	0x010a
        /*0a32*/ 	.byte	0xff
	.zero		1


	//   ....[147]....
        /*0a34*/ 	.word	0x000089e0
        /*0a38*/ 	.word	0x00000000
        /*0a3c*/ 	.word	0x00000000
        /*0a40*/ 	.short	0x010a
        /*0a42*/ 	.byte	0xff
	.zero		1


	//   ....[148]....
        /*0a44*/ 	.word	0x00008a40
        /*0a48*/ 	.word	0x00000000
        /*0a4c*/ 	.word	0x00000000
        /*0a50*/ 	.short	0x010a
        /*0a52*/ 	.byte	0xff
	.zero		1


	//   ....[149]....
        /*0a54*/ 	.word	0x00008aa0
        /*0a58*/ 	.word	0x00000000
        /*0a5c*/ 	.word	0x00000000
        /*0a60*/ 	.short	0x010a
        /*0a62*/ 	.byte	0xff
	.zero		1


	//   ....[150]....
        /*0a64*/ 	.word	0x00008b00
        /*0a68*/ 	.word	0x00000000
        /*0a6c*/ 	.word	0x00000000
        /*0a70*/ 	.short	0x010a
        /*0a72*/ 	.byte	0xff
	.zero		1


	//   ....[151]....
        /*0a74*/ 	.word	0x00008b60
        /*0a78*/ 	.word	0x00000000
        /*0a7c*/ 	.word	0x00000000
        /*0a80*/ 	.short	0x010a
        /*0a82*/ 	.byte	0xff
	.zero		1


	//   ....[152]....
        /*0a84*/ 	.word	0x00008bc0
        /*0a88*/ 	.word	0x00000000
        /*0a8c*/ 	.word	0x00000000
        /*0a90*/ 	.short	0x010a
        /*0a92*/ 	.byte	0xff
	.zero		1


	//   ....[153]....
        /*0a94*/ 	.word	0x00008c20
        /*0a98*/ 	.word	0x00000000
        /*0a9c*/ 	.word	0x00000000
        /*0aa0*/ 	.short	0x010a
        /*0aa2*/ 	.byte	0xff
	.zero		1


	//   ....[154]....
        /*0aa4*/ 	.word	0x00008c80
        /*0aa8*/ 	.word	0x00000000
        /*0aac*/ 	.word	0x00000000
        /*0ab0*/ 	.short	0x010a
        /*0ab2*/ 	.byte	0xff
	.zero		1


	//   ....[155]....
        /*0ab4*/ 	.word	0x00008cd0
        /*0ab8*/ 	.word	0x00000002
        /*0abc*/ 	.word	0x000001a0
        /*0ac0*/ 	.short	0x010a
        /*0ac2*/ 	.byte	0xff
	.zero		1


	//   ....[156]....
        /*0ac4*/ 	.word	0x00008d30
        /*0ac8*/ 	.word	0x00000002
        /*0acc*/ 	.word	0x00000150
        /*0ad0*/ 	.short	0x010a
        /*0ad2*/ 	.byte	0xff
	.zero		1


	//   ....[157]....
        /*0ad4*/ 	.word	0x00008d80
        /*0ad8*/ 	.word	0x00000002
        /*0adc*/ 	.word	0x00000140
        /*0ae0*/ 	.short	0x010a
        /*0ae2*/ 	.byte	0xff
	.zero		1


	//   ....[158]....
        /*0ae4*/ 	.word	0x00008de0
        /*0ae8*/ 	.word	0x00000000
        /*0aec*/ 	.word	0x00000150
        /*0af0*/ 	.short	0x010a
        /*0af2*/ 	.byte	0xff
	.zero		1


	//   ....[159]....
        /*0af4*/ 	.word	0x00008e40
        /*0af8*/ 	.word	0x00000000
        /*0afc*/ 	.word	0x00000008
        /*0b00*/ 	.short	0x010a
        /*0b02*/ 	.byte	0xff
	.zero		1


	//   ....[160]....
        /*0b04*/ 	.word	0x00008f30
        /*0b08*/ 	.word	0x00000000
        /*0b0c*/ 	.word	0x00000008
        /*0b10*/ 	.short	0x010a
        /*0b12*/ 	.byte	0xff
	.zero		1


	//   ....[161]....
        /*0b14*/ 	.word	0x00008f80
        /*0b18*/ 	.word	0x00000000
        /*0b1c*/ 	.word	0x00000140
        /*0b20*/ 	.short	0x010a
        /*0b22*/ 	.byte	0xff
	.zero		1


	//   ....[162]....
        /*0b24*/ 	.word	0x00008fe0
        /*0b28*/ 	.word	0x00000000
        /*0b2c*/ 	.word	0x00000180
        /*0b30*/ 	.short	0x010a
        /*0b32*/ 	.byte	0xff
	.zero		1


	//   ....[163]....
        /*0b34*/ 	.word	0x00009040
        /*0b38*/ 	.word	0x00000000
        /*0b3c*/ 	.word	0x00000000
        /*0b40*/ 	.short	0x010a
        /*0b42*/ 	.byte	0xff
	.zero		1


	//   ....[164]....
        /*0b44*/ 	.word	0x000090a0
        /*0b48*/ 	.word	0x00000000
        /*0b4c*/ 	.word	0x00000000
        /*0b50*/ 	.short	0x010a
        /*0b52*/ 	.byte	0xff
	.zero		1


	//   ....[165]....
        /*0b54*/ 	.word	0x00009100
        /*0b58*/ 	.word	0x00000000
        /*0b5c*/ 	.word	0x00000000
        /*0b60*/ 	.short	0x010a
        /*0b62*/ 	.byte	0xff
	.zero		1


	//   ....[166]....
        /*0b64*/ 	.word	0x00009160
        /*0b68*/ 	.word	0x00000000
        /*0b6c*/ 	.word	0x00000000
        /*0b70*/ 	.short	0x010a
        /*0b72*/ 	.byte	0xff
	.zero		1


	//   ....[167]....
        /*0b74*/ 	.word	0x000091c0
        /*0b78*/ 	.word	0x00000000
        /*0b7c*/ 	.word	0x000001c0
        /*0b80*/ 	.short	0x010a
        /*0b82*/ 	.byte	0xff
	.zero		1


	//   ....[168]....
        /*0b84*/ 	.word	0x00009210
        /*0b88*/ 	.word	0x0000000c
        /*0b8c*/ 	.word	0x00000140
        /*0b90*/ 	.short	0x010a
        /*0b92*/ 	.byte	0xff
	.zero		1


	//   ....[169]....
        /*0b94*/ 	.word	0x00009270
        /*0b98*/ 	.word	0x00000000
        /*0b9c*/ 	.word	0x00000138
        /*0ba0*/ 	.short	0x010a
        /*0ba2*/ 	.byte	0xff
	.zero		1


	//   ....[170]....
        /*0ba4*/ 	.word	0x000092d0
        /*0ba8*/ 	.word	0x00000000
        /*0bac*/ 	.word	0x00000118
        /*0bb0*/ 	.short	0x010a
        /*0bb2*/ 	.byte	0xff
	.zero		1


	//   ....[171]....
        /*0bb4*/ 	.word	0x00009330
        /*0bb8*/ 	.word	0x00000009
        /*0bbc*/ 	.word	0x00000118
        /*0bc0*/ 	.short	0x010a
        /*0bc2*/ 	.byte	0xff
	.zero		1


	//   ....[172]....
        /*0bc4*/ 	.word	0x00009390
        /*0bc8*/ 	.word	0x00000000
        /*0bcc*/ 	.word	0x00000000
        /*0bd0*/ 	.short	0x010a
        /*0bd2*/ 	.byte	0xff
	.zero		1


	//   ....[173]....
        /*0bd4*/ 	.word	0x000093f0
        /*0bd8*/ 	.word	0x00000000
        /*0bdc*/ 	.word	0x00000000
        /*0be0*/ 	.short	0x010a
        /*0be2*/ 	.byte	0xff
	.zero		1


	//   ....[174]....
        /*0be4*/ 	.word	0x00009440
        /*0be8*/ 	.word	0x00000003
        /*0bec*/ 	.word	0x00000140
        /*0bf0*/ 	.short	0x010a
        /*0bf2*/ 	.byte	0xff
	.zero		1


	//   ....[175]....
        /*0bf4*/ 	.word	0x00009490
        /*0bf8*/ 	.word	0x00000000
        /*0bfc*/ 	.word	0x00000100
        /*0c00*/ 	.short	0x010a
        /*0c02*/ 	.byte	0xff
	.zero		1


	//   ....[176]....
        /*0c04*/ 	.word	0x000094e0
        /*0c08*/ 	.word	0x00000050
        /*0c0c*/ 	.word	0x00000160
        /*0c10*/ 	.short	0x010a
        /*0c12*/ 	.byte	0xff
	.zero		1


	//   ....[177]....
        /*0c14*/ 	.word	0x00009530
        /*0c18*/ 	.word	0x00000003
        /*0c1c*/ 	.word	0x00000100
        /*0c20*/ 	.short	0x010a
        /*0c22*/ 	.byte	0xff
	.zero		1


	//----- nvinfo : EIATTR_NUM_MBARRIERS
	.align		4
.L_47:
        /*0c24*/ 	.byte	0x03, 0x38
        /*0c26*/ 	.short	0x0039


	//----- nvinfo : EIATTR_EXIT_INSTR_OFFSETS
	.align		4
        /*0c28*/ 	.byte	0x04, 0x1c
        /*0c2a*/ 	.short	(.L_49 - .L_48)


	//   ....[0]....
.L_48:
        /*0c2c*/ 	.word	0x000036f0


	//   ....[1]....
        /*0c30*/ 	.word	0x00003c00


	//   ....[2]....
        /*0c34*/ 	.word	0x00003c60


	//   ....[3]....
        /*0c38*/ 	.word	0x00004ff0


	//   ....[4]....
        /*0c3c*/ 	.word	0x000060d0


	//   ....[5]....
        /*0c40*/ 	.word	0x00006110


	//   ....[6]....
        /*0c44*/ 	.word	0x000084a0


	//   ....[7]....
        /*0c48*/ 	.word	0x00008510


	//   ....[8]....
        /*0c4c*/ 	.word	0x00008540


	//   ....[9]....
        /*0c50*/ 	.word	0x000085c0


	//----- nvinfo : EIATTR_MAX_THREADS
	.align		4
.L_49:
        /*0c54*/ 	.byte	0x04, 0x05
        /*0c56*/ 	.short	(.L_51 - .L_50)
.L_50:
        /*0c58*/ 	.word	0x00000100
        /*0c5c*/ 	.word	0x00000001
        /*0c60*/ 	.word	0x00000001


	//----- nvinfo : EIATTR_CRS_STACK_SIZE
	.align		4
.L_51:
        /*0c64*/ 	.byte	0x04, 0x1e
        /*0c66*/ 	.short	(.L_53 - .L_52)
.L_52:
        /*0c68*/ 	.word	0x00000000


	//----- nvinfo : EIATTR_CBANK_PARAM_SIZE
	.align		4
.L_53:
        /*0c6c*/ 	.byte	0x03, 0x19
        /*0c6e*/ 	.short	0x0800


	//----- nvinfo : EIATTR_PARAM_CBANK
	.align		4
        /*0c70*/ 	.byte	0x04, 0x0a
        /*0c72*/ 	.short	(.L_55 - .L_54)
	.align		4
.L_54:
        /*0c74*/ 	.word	index@(.nv.constant0._ZN7cutlass13device_kernelINS_4gemm6kernel13GemmUniversalIN4cute5tupleIJiiiiEEENS1_10collective13CollectiveMmaINS1_35MainloopSm100TmaUmmaWarpSpecializedILi16ELi2ELi4ENS5_IJNS4_1CILi4EEESB_NSA_ILi1EEEEEEEENS5_IJNSA_ILi128EEENSA_ILi64EEENSA_ILi32EEEEEEfNS5_IJlSC_lEEEfSJ_NS4_8TiledMMAINS4_8MMA_AtomIJNS4_23SM100_MMA_TF32_2x1SM_SSINS_10tfloat32_tESN_fLi128ELi64ELNS4_4UMMA5MajorE0ELSP_0ELNSO_7ScaleInE0ELSQ_0EEEEEENS4_6LayoutINS5_IJSC_SC_SC_EEENS5_IJNSA_ILi0EEESV_SV_EEEEENS5_IJNS4_10UnderscoreESY_SY_EEEEENS4_28SM100_TMA_2SM_LOAD_MULTICASTENS4_14ComposedLayoutINS4_7SwizzleILi3ELi4ELi3EEENS4_18smem_ptr_flag_bitsILi32EEENST_INS5_IJNSA_ILi8EEESH_EEENS5_IJSH_SC_EEEEEEEvNS4_8identityES11_S1B_vS1C_EENS_8epilogue10collective18CollectiveEpilogueINS1E_23Sm100TmaWarpSpecializedILi3ELi2ELi16ELb1ELb0EEEJNS5_IJSG_SG_SH_EEENS5_IJNST_ISG_SC_EENST_INS5_IJNSA_ILi16EEENSA_ILi2EEEEEENS5_IJSC_SH_EEEEEEEEfSJ_fSJ_NS1E_6fusion15FusionCallbacksIS1I_NS1R_17LinearCombinationIffffLNS_15FloatRoundStyleE2EEES1J_S1Q_JEEENS4_5SM1004TMEM4LOAD26SM100_TMEM_LOAD_32dp32b16xENS4_13SM90_TMA_LOADENS12_INS13_ILi2ELi4ELi3EEES16_NST_INS5_IJS17_S1L_EEENS5_IJS1L_SC_EEEEEEENS4_39AutoVectorizingCopyWithAssumedAlignmentILi128EEENS4_14SM90_TMA_STOREES26_S28_S28_EEEvvEEEEvNT_6ParamsE)
        /*0c78*/ 	.short	0x0380
        /*0c7a*/ 	.short	0x0800


	//----- nvinfo : EIATTR_SW_WAR
	.align		4
.L_55:
        /*0c7c*/ 	.byte	0x04, 0x36
        /*0c7e*/ 	.short	(.L_57 - .L_56)
.L_56:
        /*0c80*/ 	.word	0x00000008
.L_57:


//--------------------- .nv.callgraph             --------------------------
	.section	.nv.callgraph,"",@"SHT_CUDA_CALLGRAPH"
	.align	4
	.sectionentsize	8
	.align		4
        /*0000*/ 	.word	0x00000000
	.align		4
        /*0004*/ 	.word	0xffffffff
	.align		4
        /*0008*/ 	.word	index@(_ZN7cutlass13device_kernelINS_4gemm6kernel13GemmUniversalIN4cute5tupleIJiiiiEEENS1_10collective13CollectiveMmaINS1_35MainloopSm100TmaUmmaWarpSpecializedILi16ELi2ELi4ENS5_IJNS4_1CILi4EEESB_NSA_ILi1EEEEEEEENS5_IJNSA_ILi128EEENSA_ILi64EEENSA_ILi32EEEEEEfNS5_IJlSC_lEEEfSJ_NS4_8TiledMMAINS4_8MMA_AtomIJNS4_23SM100_MMA_TF32_2x1SM_SSINS_10tfloat32_tESN_fLi128ELi64ELNS4_4UMMA5MajorE0ELSP_0ELNSO_7ScaleInE0ELSQ_0EEEEEENS4_6LayoutINS5_IJSC_SC_SC_EEENS5_IJNSA_ILi0EEESV_SV_EEEEENS5_IJNS4_10UnderscoreESY_SY_EEEEENS4_28SM100_TMA_2SM_LOAD_MULTICASTENS4_14ComposedLayoutINS4_7SwizzleILi3ELi4ELi3EEENS4_18smem_ptr_flag_bitsILi32EEENST_INS5_IJNSA_ILi8EEESH_EEENS5_IJSH_SC_EEEEEEEvNS4_8identityES11_S1B_vS1C_EENS_8epilogue10collective18CollectiveEpilogueINS1E_23Sm100TmaWarpSpecializedILi3ELi2ELi16ELb1ELb0EEEJNS5_IJSG_SG_SH_EEENS5_IJNST_ISG_SC_EENST_INS5_IJNSA_ILi16EEENSA_ILi2EEEEEENS5_IJSC_SH_EEEEEEEEfSJ_fSJ_NS1E_6fusion15FusionCallbacksIS1I_NS1R_17LinearCombinationIffffLNS_15FloatRoundStyleE2EEES1J_S1Q_JEEENS4_5SM1004TMEM4LOAD26SM100_TMEM_LOAD_32dp32b16xENS4_13SM90_TMA_LOADENS12_INS13_ILi2ELi4ELi3EEES16_NST_INS5_IJS17_S1L_EEENS5_IJS1L_SC_EEEEEEENS4_39AutoVectorizingCopyWithAssumedAlignmentILi128EEENS4_14SM90_TMA_STOREES26_S28_S28_EEEvvEEEEvNT_6ParamsE)
	.align		4
        /*000c*/ 	.word	index@(__assertfail)
	.align		4
        /*0010*/ 	.word	0x00000000
	.align		4
        /*0014*/ 	.word	0xfffffffe
	.align		4
        /*0018*/ 	.word	0x00000000
	.align		4
        /*001c*/ 	.word	0xfffffffd
	.align		4
        /*0020*/ 	.word	0x00000000
	.align		4
        /*0024*/ 	.word	0xfffffffc


//--------------------- .nv.constant4             --------------------------
	.section	.nv.constant4,"a",@progbits
	.align	8
	.align		8
.nv.constant4:
        /*0000*/ 	.dword	__assertfail
	.align		8
        /*0008*/ 	.dword	__unnamed_1
	.align		8
        /*0010*/ 	.dword	__unnamed_2
	.align		8
        /*0018*/ 	.dword	_ZN40_INTERNAL_7c53893f_4_k_cu_279098e0_246944cuda3std3__45__cpo5beginE
	.align		8
        /*0020*/ 	.dword	_ZN40_INTERNAL_7c53893f_4_k_cu_279098e0_246944cuda3std3__45__cpo3endE
	.align		8
        /*0028*/ 	.dword	_ZN40_INTERNAL_7c53893f_4_k_cu_279098e0_246944cuda3std3__45__cpo6cbeginE
	.align		8
        /*0030*/ 	.dword	_ZN40_INTERNAL_7c53893f_4_k_cu_279098e0_246944cuda3std3__45__cpo4cendE
	.align		8
        /*0038*/ 	.dword	_ZN40_INTERNAL_7c53893f_4_k_cu_279098e0_246944cuda3std3__442_GLOBAL__N__7c53893f_4_k_cu_279098e0_246946ignoreE
	.align		8
        /*0040*/ 	.dword	_ZN40_INTERNAL_7c53893f_4_k_cu_279098e0_246944cuda3std3__419piecewise_constructE
	.align		8
        /*0048*/ 	.dword	_ZN40_INTERNAL_7c53893f_4_k_cu_279098e0_246944cuda3std3__48in_placeE
	.align		8
        /*0050*/ 	.dword	_ZN40_INTERNAL_7c53893f_4_k_cu_279098e0_246944cuda3std6ranges3__45__cpo4swapE
	.align		8
        /*0058*/ 	.dword	_ZN40_INTERNAL_7c53893f_4_k_cu_279098e0_246944cuda3std6ranges3__45__cpo9iter_moveE
	.align		8
        /*0060*/ 	.dword	_ZN40_INTERNAL_7c53893f_4_k_cu_279098e0_246944cute7productE
	.align		8
        /*0068*/ 	.dword	_ZN40_INTERNAL_7c53893f_4_k_cu_279098e0_246944cute1_E
	.align		8
        /*0070*/ 	.dword	$str$25
	.align		8
        /*0078*/ 	.dword	$str$26
	.align		8
        /*0080*/ 	.dword	$str$27
	.align		8
        /*0088*/ 	.dword	$str$28


//--------------------- .text._ZN7cutlass13device_kernelINS_4gemm6kernel13GemmUniversalIN4cute5tupleIJiiiiEEENS1_10collective13CollectiveMmaINS1_35MainloopSm100TmaUmmaWarpSpecializedILi16ELi2ELi4ENS5_IJNS4_1CILi4EEESB_NSA_ILi1EEEEEEEENS5_IJNSA_ILi128EEENSA_ILi64EEENSA_ILi32EEEEEEfNS5_IJlSC_lEEEfSJ_NS4_8TiledMMAINS4_8MMA_AtomIJNS4_23SM100_MMA_TF32_2x1SM_SSINS_10tfloat32_tESN_fLi128ELi64ELNS4_4UMMA5MajorE0ELSP_0ELNSO_7ScaleInE0ELSQ_0EEEEEENS4_6LayoutINS5_IJSC_SC_SC_EEENS5_IJNSA_ILi0EEESV_SV_EEEEENS5_IJNS4_10UnderscoreESY_SY_EEEEENS4_28SM100_TMA_2SM_LOAD_MULTICASTENS4_14ComposedLayoutINS4_7SwizzleILi3ELi4ELi3EEENS4_18smem_ptr_flag_bitsILi32EEENST_INS5_IJNSA_ILi8EEESH_EEENS5_IJSH_SC_EEEEEEEvNS4_8identityES11_S1B_vS1C_EENS_8epilogue10collective18CollectiveEpilogueINS1E_23Sm100TmaWarpSpecializedILi3ELi2ELi16ELb1ELb0EEEJNS5_IJSG_SG_SH_EEENS5_IJNST_ISG_SC_EENST_INS5_IJNSA_ILi16EEENSA_ILi2EEEEEENS5_IJSC_SH_EEEEEEEEfSJ_fSJ_NS1E_6fusion15FusionCallbacksIS1I_NS1R_17LinearCombinationIffffLNS_15FloatRoundStyleE2EEES1J_S1Q_JEEENS4_5SM1004TMEM4LOAD26SM100_TMEM_LOAD_32dp32b16xENS4_13SM90_TMA_LOADENS12_INS13_ILi2ELi4ELi3EEES16_NST_INS5_IJS17_S1L_EEENS5_IJS1L_SC_EEEEEEENS4_39AutoVectorizingCopyWithAssumedAlignmentILi128EEENS4_14SM90_TMA_STOREES26_S28_S28_EEEvvEEEEvNT_6ParamsE --------------------------
	.section	.text._ZN7cutlass13device_kernelINS_4gemm6kernel13GemmUniversalIN4cute5tupleIJiiiiEEENS1_10collective13CollectiveMmaINS1_35MainloopSm100TmaUmmaWarpSpecializedILi16ELi2ELi4ENS5_IJNS4_1CILi4EEESB_NSA_ILi1EEEEEEEENS5_IJNSA_ILi128EEENSA_ILi64EEENSA_ILi32EEEEEEfNS5_IJlSC_lEEEfSJ_NS4_8TiledMMAINS4_8MMA_AtomIJNS4_23SM100_MMA_TF32_2x1SM_SSINS_10tfloat32_tESN_fLi128ELi64ELNS4_4UMMA5MajorE0ELSP_0ELNSO_7ScaleInE0ELSQ_0EEEEEENS4_6LayoutINS5_IJSC_SC_SC_EEENS5_IJNSA_ILi0EEESV_SV_EEEEENS5_IJNS4_10UnderscoreESY_SY_EEEEENS4_28SM100_TMA_2SM_LOAD_MULTICASTENS4_14ComposedLayoutINS4_7SwizzleILi3ELi4ELi3EEENS4_18smem_ptr_flag_bitsILi32EEENST_INS5_IJNSA_ILi8EEESH_EEENS5_IJSH_SC_EEEEEEEvNS4_8identityES11_S1B_vS1C_EENS_8epilogue10collective18CollectiveEpilogueINS1E_23Sm100TmaWarpSpecializedILi3ELi2ELi16ELb1ELb0EEEJNS5_IJSG_SG_SH_EEENS5_IJNST_ISG_SC_EENST_INS5_IJNSA_ILi16EEENSA_ILi2EEEEEENS5_IJSC_SH_EEEEEEEEfSJ_fSJ_NS1E_6fusion15FusionCallbacksIS1I_NS1R_17LinearCombinationIffffLNS_15FloatRoundStyleE2EEES1J_S1Q_JEEENS4_5SM1004TMEM4LOAD26SM100_TMEM_LOAD_32dp32b16xENS4_13SM90_TMA_LOADENS12_INS13_ILi2ELi4ELi3EEES16_NST_INS5_IJS17_S1L_EEENS5_IJS1L_SC_EEEEEEENS4_39AutoVectorizingCopyWithAssumedAlignmentILi128EEENS4_14SM90_TMA_STOREES26_S28_S28_EEEvvEEEEvNT_6ParamsE,"ax",@progbits
	.align	128
.text._ZN7cutlass13device_kernelINS_4gemm6kernel13GemmUniversalIN4cute5tupleIJiiiiEEENS1_10collective13CollectiveMmaINS1_35MainloopSm100TmaUmmaWarpSpecializedILi16ELi2ELi4ENS5_IJNS4_1CILi4EEESB_NSA_ILi1EEEEEEEENS5_IJNSA_ILi128EEENSA_ILi64EEENSA_ILi32EEEEEEfNS5_IJlSC_lEEEfSJ_NS4_8TiledMMAINS4_8MMA_AtomIJNS4_23SM100_MMA_TF32_2x1SM_SSINS_10tfloat32_tESN_fLi128ELi64ELNS4_4UMMA5MajorE0ELSP_0ELNSO_7ScaleInE0ELSQ_0EEEEEENS4_6LayoutINS5_IJSC_SC_SC_EEENS5_IJNSA_ILi0EEESV_SV_EEEEENS5_IJNS4_10UnderscoreESY_SY_EEEEENS4_28SM100_TMA_2SM_LOAD_MULTICASTENS4_14ComposedLayoutINS4_7SwizzleILi3ELi4ELi3EEENS4_18smem_ptr_flag_bitsILi32EEENST_INS5_IJNSA_ILi8EEESH_EEENS5_IJSH_SC_EEEEEEEvNS4_8identityES11_S1B_vS1C_EENS_8epilogue10collective18CollectiveEpilogueINS1E_23Sm100TmaWarpSpecializedILi3ELi2ELi16ELb1ELb0EEEJNS5_IJSG_SG_SH_EEENS5_IJNST_ISG_SC_EENST_INS5_IJNSA_ILi16EEENSA_ILi2EEEEEENS5_IJSC_SH_EEEEEEEEfSJ_fSJ_NS1E_6fusion15FusionCallbacksIS1I_NS1R_17LinearCombinationIffffLNS_15FloatRoundStyleE2EEES1J_S1Q_JEEENS4_5SM1004TMEM4LOAD26SM100_TMEM_LOAD_32dp32b16xENS4_13SM90_TMA_LOADENS12_INS13_ILi2ELi4ELi3EEES16_NST_INS5_IJS17_S1L_EEENS5_IJS1L_SC_EEEEEEENS4_39AutoVectorizingCopyWithAssumedAlignmentILi128EEENS4_14SM90_TMA_STOREES26_S28_S28_EEEvvEEEEvNT_6ParamsE:
        .type           _ZN7cutlass13device_kernelINS_4gemm6kernel13GemmUniversalIN4cute5tupleIJiiiiEEENS1_10collective13CollectiveMmaINS1_35MainloopSm100TmaUmmaWarpSpecializedILi16ELi2ELi4ENS5_IJNS4_1CILi4EEESB_NSA_ILi1EEEEEEEENS5_IJNSA_ILi128EEENSA_ILi64EEENSA_ILi32EEEEEEfNS5_IJlSC_lEEEfSJ_NS4_8TiledMMAINS4_8MMA_AtomIJNS4_23SM100_MMA_TF32_2x1SM_SSINS_10tfloat32_tESN_fLi128ELi64ELNS4_4UMMA5MajorE0ELSP_0ELNSO_7ScaleInE0ELSQ_0EEEEEENS4_6LayoutINS5_IJSC_SC_SC_EEENS5_IJNSA_ILi0EEESV_SV_EEEEENS5_IJNS4_10UnderscoreESY_SY_EEEEENS4_28SM100_TMA_2SM_LOAD_MULTICASTENS4_14ComposedLayoutINS4_7SwizzleILi3ELi4ELi3EEENS4_18smem_ptr_flag_bitsILi32EEENST_INS5_IJNSA_ILi8EEESH_EEENS5_IJSH_SC_EEEEEEEvNS4_8identityES11_S1B_vS1C_EENS_8epilogue10collective18CollectiveEpilogueINS1E_23Sm100TmaWarpSpecializedILi3ELi2ELi16ELb1ELb0EEEJNS5_IJSG_SG_SH_EEENS5_IJNST_ISG_SC_EENST_INS5_IJNSA_ILi16EEENSA_ILi2EEEEEENS5_IJSC_SH_EEEEEEEEfSJ_fSJ_NS1E_6fusion15FusionCallbacksIS1I_NS1R_17LinearCombinationIffffLNS_15FloatRoundStyleE2EEES1J_S1Q_JEEENS4_5SM1004TMEM4LOAD26SM100_TMEM_LOAD_32dp32b16xENS4_13SM90_TMA_LOADENS12_INS13_ILi2ELi4ELi3EEES16_NST_INS5_IJS17_S1L_EEENS5_IJS1L_SC_EEEEEEENS4_39AutoVectorizingCopyWithAssumedAlignmentILi128EEENS4_14SM90_TMA_STOREES26_S28_S28_EEEvvEEEEvNT_6ParamsE,@function
        .size           _ZN7cutlass13device_kernelINS_4gemm6kernel13GemmUniversalIN4cute5tupleIJiiiiEEENS1_10collective13CollectiveMmaINS1_35MainloopSm100TmaUmmaWarpSpecializedILi16ELi2ELi4ENS5_IJNS4_1CILi4EEESB_NSA_ILi1EEEEEEEENS5_IJNSA_ILi128EEENSA_ILi64EEENSA_ILi32EEEEEEfNS5_IJlSC_lEEEfSJ_NS4_8TiledMMAINS4_8MMA_AtomIJNS4_23SM100_MMA_TF32_2x1SM_SSINS_10tfloat32_tESN_fLi128ELi64ELNS4_4UMMA5MajorE0ELSP_0ELNSO_7ScaleInE0ELSQ_0EEEEEENS4_6LayoutINS5_IJSC_SC_SC_EEENS5_IJNSA_ILi0EEESV_SV_EEEEENS5_IJNS4_10UnderscoreESY_SY_EEEEENS4_28SM100_TMA_2SM_LOAD_MULTICASTENS4_14ComposedLayoutINS4_7SwizzleILi3ELi4ELi3EEENS4_18smem_ptr_flag_bitsILi32EEENST_INS5_IJNSA_ILi8EEESH_EEENS5_IJSH_SC_EEEEEEEvNS4_8identityES11_S1B_vS1C_EENS_8epilogue10collective18CollectiveEpilogueINS1E_23Sm100TmaWarpSpecializedILi3ELi2ELi16ELb1ELb0EEEJNS5_IJSG_SG_SH_EEENS5_IJNST_ISG_SC_EENST_INS5_IJNSA_ILi16EEENSA_ILi2EEEEEENS5_IJSC_SH_EEEEEEEEfSJ_fSJ_NS1E_6fusion15FusionCallbacksIS1I_NS1R_17LinearCombinationIffffLNS_15FloatRoundStyleE2EEES1J_S1Q_JEEENS4_5SM1004TMEM4LOAD26SM100_TMEM_LOAD_32dp32b16xENS4_13SM90_TMA_LOADENS12_INS13_ILi2ELi4ELi3EEES16_NST_INS5_IJS17_S1L_EEENS5_IJS1L_SC_EEEEEEENS4_39AutoVectorizingCopyWithAssumedAlignmentILi128EEENS4_14SM90_TMA_STOREES26_S28_S28_EEEvvEEEEvNT_6ParamsE,(.L_x_212 - _ZN7cutlass13device_kernelINS_4gemm6kernel13GemmUniversalIN4cute5tupleIJiiiiEEENS1_10collective13CollectiveMmaINS1_35MainloopSm100TmaUmmaWarpSpecializedILi16ELi2ELi4ENS5_IJNS4_1CILi4EEESB_NSA_ILi1EEEEEEEENS5_IJNSA_ILi128EEENSA_ILi64EEENSA_ILi32EEEEEEfNS5_IJlSC_lEEEfSJ_NS4_8TiledMMAINS4_8MMA_AtomIJNS4_23SM100_MMA_TF32_2x1SM_SSINS_10tfloat32_tESN_fLi128ELi64ELNS4_4UMMA5MajorE0ELSP_0ELNSO_7ScaleInE0ELSQ_0EEEEEENS4_6LayoutINS5_IJSC_SC_SC_EEENS5_IJNSA_ILi0EEESV_SV_EEEEENS5_IJNS4_10UnderscoreESY_SY_EEEEENS4_28SM100_TMA_2SM_LOAD_MULTICASTENS4_14ComposedLayoutINS4_7SwizzleILi3ELi4ELi3EEENS4_18smem_ptr_flag_bitsILi32EEENST_INS5_IJNSA_ILi8EEESH_EEENS5_IJSH_SC_EEEEEEEvNS4_8identityES11_S1B_vS1C_EENS_8epilogue10collective18CollectiveEpilogueINS1E_23Sm100TmaWarpSpecializedILi3ELi2ELi16ELb1ELb0EEEJNS5_IJSG_SG_SH_EEENS5_IJNST_ISG_SC_EENST_INS5_IJNSA_ILi16EEENSA_ILi2EEEEEENS5_IJSC_SH_EEEEEEEEfSJ_fSJ_NS1E_6fusion15FusionCallbacksIS1I_NS1R_17LinearCombinationIffffLNS_15FloatRoundStyleE2EEES1J_S1Q_JEEENS4_5SM1004TMEM4LOAD26SM100_TMEM_LOAD_32dp32b16xENS4_13SM90_TMA_LOADENS12_INS13_ILi2ELi4ELi3EEES16_NST_INS5_IJS17_S1L_EEENS5_IJS1L_SC_EEEEEEENS4_39AutoVectorizingCopyWithAssumedAlignmentILi128EEENS4_14SM90_TMA_STOREES26_S28_S28_EEEvvEEEEvNT_6ParamsE)
        .other          _ZN7cutlass13device_kernelINS_4gemm6kernel13GemmUniversalIN4cute5tupleIJiiiiEEENS1_10collective13CollectiveMmaINS1_35MainloopSm100TmaUmmaWarpSpecializedILi16ELi2ELi4ENS5_IJNS4_1CILi4EEESB_NSA_ILi1EEEEEEEENS5_IJNSA_ILi128EEENSA_ILi64EEENSA_ILi32EEEEEEfNS5_IJlSC_lEEEfSJ_NS4_8TiledMMAINS4_8MMA_AtomIJNS4_23SM100_MMA_TF32_2x1SM_SSINS_10tfloat32_tESN_fLi128ELi64ELNS4_4UMMA5MajorE0ELSP_0ELNSO_7ScaleInE0ELSQ_0EEEEEENS4_6LayoutINS5_IJSC_SC_SC_EEENS5_IJNSA_ILi0EEESV_SV_EEEEENS5_IJNS4_10UnderscoreESY_SY_EEEEENS4_28SM100_TMA_2SM_LOAD_MULTICASTENS4_14ComposedLayoutINS4_7SwizzleILi3ELi4ELi3EEENS4_18smem_ptr_flag_bitsILi32EEENST_INS5_IJNSA_ILi8EEESH_EEENS5_IJSH_SC_EEEEEEEvNS4_8identityES11_S1B_vS1C_EENS_8epilogue10collective18CollectiveEpilogueINS1E_23Sm100TmaWarpSpecializedILi3ELi2ELi16ELb1ELb0EEEJNS5_IJSG_SG_SH_EEENS5_IJNST_ISG_SC_EENST_INS5_IJNSA_ILi16EEENSA_ILi2EEEEEENS5_IJSC_SH_EEEEEEEEfSJ_fSJ_NS1E_6fusion15FusionCallbacksIS1I_NS1R_17LinearCombinationIffffLNS_15FloatRoundStyleE2EEES1J_S1Q_JEEENS4_5SM1004TMEM4LOAD26SM100_TMEM_LOAD_32dp32b16xENS4_13SM90_TMA_LOADENS12_INS13_ILi2ELi4ELi3EEES16_NST_INS5_IJS17_S1L_EEENS5_IJS1L_SC_EEEEEEENS4_39AutoVectorizingCopyWithAssumedAlignmentILi128EEENS4_14SM90_TMA_STOREES26_S28_S28_EEEvvEEEEvNT_6ParamsE,@"STO_CUDA_ENTRY STV_DEFAULT"
_ZN7cutlass13device_kernelINS_4gemm6kernel13GemmUniversalIN4cute5tupleIJiiiiEEENS1_10collective13CollectiveMmaINS1_35MainloopSm100TmaUmmaWarpSpecializedILi16ELi2ELi4ENS5_IJNS4_1CILi4EEESB_NSA_ILi1EEEEEEEENS5_IJNSA_ILi128EEENSA_ILi64EEENSA_ILi32EEEEEEfNS5_IJlSC_lEEEfSJ_NS4_8TiledMMAINS4_8MMA_AtomIJNS4_23SM100_MMA_TF32_2x1SM_SSINS_10tfloat32_tESN_fLi128ELi64ELNS4_4UMMA5MajorE0ELSP_0ELNSO_7ScaleInE0ELSQ_0EEEEEENS4_6LayoutINS5_IJSC_SC_SC_EEENS5_IJNSA_ILi0EEESV_SV_EEEEENS5_IJNS4_10UnderscoreESY_SY_EEEEENS4_28SM100_TMA_2SM_LOAD_MULTICASTENS4_14ComposedLayoutINS4_7SwizzleILi3ELi4ELi3EEENS4_18smem_ptr_flag_bitsILi32EEENST_INS5_IJNSA_ILi8EEESH_EEENS5_IJSH_SC_EEEEEEEvNS4_8identityES11_S1B_vS1C_EENS_8epilogue10collective18CollectiveEpilogueINS1E_23Sm100TmaWarpSpecializedILi3ELi2ELi16ELb1ELb0EEEJNS5_IJSG_SG_SH_EEENS5_IJNST_ISG_SC_EENST_INS5_IJNSA_ILi16EEENSA_ILi2EEEEEENS5_IJSC_SH_EEEEEEEEfSJ_fSJ_NS1E_6fusion15FusionCallbacksIS1I_NS1R_17LinearCombinationIffffLNS_15FloatRoundStyleE2EEES1J_S1Q_JEEENS4_5SM1004TMEM4LOAD26SM100_TMEM_LOAD_32dp32b16xENS4_13SM90_TMA_LOADENS12_INS13_ILi2ELi4ELi3EEES16_NST_INS5_IJS17_S1L_EEENS5_IJS1L_SC_EEEEEEENS4_39AutoVectorizingCopyWithAssumedAlignmentILi128EEENS4_14SM90_TMA_STOREES26_S28_S28_EEEvvEEEEvNT_6ParamsE:
[----:B------:R-:W1:Y:S01]  /*0000*/  LDC R1, c[0x0][0x37c] ;  /* 0x0000df00ff017b82 */ /* 0x000e620000000800 */
[----:B------:R-:W2:Y:S01]  /*0010*/  S2R R72, SR_TID.X ;  /* 0x0000000000487919 */ /* 0x000ea20000002100 */
[----:B------:R-:W3:Y:S06]  /*0020*/  LDCU.64 UR8, c[0x0][0x890] ;  /* 0x00011200ff0877ac */ /* 0x000eec0008000a00 */
[----:B------:R-:W4:Y:S01]  /*0030*/  S2UR UR4, SR_CgaCtaId ;  /* 0x00000000000479c3 */ /* 0x000f220000008800 */
[----:B------:R-:W-:Y:S02]  /*0040*/  PRMT R27, RZ, 0x7610, R27 ;  /* 0x00007610ff1b7816 */ /* 0x000fe4000000001b */
[----:B------:R-:W-:-:S02]  /*0050*/  ELECT P0, URZ, PT ;  /* 0x0000000000ff782f */ /* 0x000fc40003800000 */
[----:B---3--:R-:W-:-:S04]  /*0060*/  ISETP.NE.U32.AND P1, PT, RZ, UR8, PT ;  /* 0x00000008ff007c0c */ /* 0x008fc8000bf25070 */
[----:B------:R-:W-:Y:S01]  /*0070*/  ISETP.NE.AND.EX P2, PT, RZ, UR9, PT, P1 ;  /* 0x00000009ff007c0c */ /* 0x000fe2000bf45310 */
[----:B----4-:R-:W-:Y:S02]  /*0080*/  ULOP3.LUT UR46, UR4, 0x1, URZ, 0xc0, !UPT ;  /* 0x00000001042e7892 */ /* 0x010fe4000f8ec0ff */
[----:B------:R-:W-:Y:S01]  /*0090*/  ULOP3.LUT UR45, UR4, 0x1, URZ, 0x3c, !UPT ;  /* 0x00000001042d7892 */ /* 0x000fe2000f8e3cff */
[----:B--2---:R-:W-:-:S05]  /*00a0*/  SHF.R.U32.HI R68, RZ, 0x5, R72 ;  /* 0x00000005ff447819 */ /* 0x004fca0000011648 */
[----:B------:R-:W2:Y:S02]  /*00b0*/  SHFL.IDX PT, R0, R68, RZ, 0x1f ;  /* 0x00001fff44007589 */ /* 0x000ea400000e0000 */
[----:B--2---:R-:W-:Y:S02]  /*00c0*/  R2UR UR22, R0 ;  /* 0x00000000001672ca */ /* 0x004fe400000e0000 */
[----:B-1----:R-:W-:-:S13]  /*00d0*/  @P2 BRA `(.L_x_0) ;  /* 0x0000000000302947 */ /* 0x002fda0003800000 */
[----:B------:R-:W1:Y:S02]  /*00e0*/  LDCU.64 UR4, c[0x0][0x888] ;  /* 0x00011100ff0477ac */ /* 0x000e640008000a00 */
[----:B-1----:R-:W-:-:S04]  /*00f0*/  UISETP.NE.U32.AND UP0, UPT, UR4, URZ, UPT ;  /* 0x000000ff0400728c */ /* 0x002fc8000bf05070 */
[----:B------:R-:W-:-:S09]  /*0100*/  UISETP.NE.AND.EX UP0, UPT, UR5, URZ, UPT, UP0 ;  /* 0x000000ff0500728c */ /* 0x000fd2000bf05300 */
[----:B------:R-:W-:Y:S05]  /*0110*/  BRA.U !UP0, `(.L_x_1) ;  /* 0x0000000108147547 */ /* 0x000fea000b800000 */
[----:B------:R-:W1:Y:S01]  /*0120*/  LDC.64 R2, c[0x0][0x888] ;  /* 0x00022200ff027b82 */ /* 0x000e620000000a00 */
[----:B------:R-:W1:Y:S02]  /*0130*/  LDCU.64 UR4, c[0x0][0x358] ;  /* 0x00006b00ff0477ac */ /* 0x000e640008000a00 */
[----:B-1----:R1:W5:Y:S01]  /*0140*/  LDG.E R26, desc[UR4][R2.64] ;  /* 0x00000004021a7981 */ /* 0x002362000c1e1900 */
[----:B------:R-:W-:Y:S01]  /*0150*/  HFMA2 R27, -RZ, RZ, 0, 5.9604644775390625e-08 ;  /* 0x00000001ff1b7431 */ /* 0x000fe200000001ff */
[----:B------:R-:W-:Y:S05]  /*0160*/  BRA `(.L_x_0) ;  /* 0x00000000000c7947 */ /* 0x000fea0003800000 */
.L_x_1:
[----:B------:R-:W1:Y:S01]  /*0170*/  LDCU UR4, c[0x0][0x880] ;  /* 0x00011000ff0477ac */ /* 0x000e620008000800 */
[----:B------:R-:W-:Y:S01]  /*0180*/  HFMA2 R27, -RZ, RZ, 0, 5.9604644775390625e-08 ;  /* 0x00000001ff1b7431 */ /* 0x000fe200000001ff */
[----:B-1----:R-:W-:-:S07]  /*0190*/  MOV R26, UR4 ;  /* 0x00000004001a7c02 */ /* 0x002fce0008000f00 */
.L_x_0:
[----:B------:R-:W2:Y:S02]  /*01a0*/  LDCU.64 UR4, c[0x0][0x8b0] ;  /* 0x00011600ff0477ac */ /* 0x000ea40008000a00 */
[----:B--2---:R-:W-:-:S04]  /*01b0*/  UISETP.NE.U32.AND UP0, UPT, UR4, URZ, UPT ;  /* 0x000000ff0400728c */ /* 0x004fc8000bf05070 */
[----:B------:R-:W-:-:S09]  /*01c0*/  UISETP.NE.AND.EX UP0, UPT, UR5, URZ, UPT, UP0 ;  /* 0x000000ff0500728c */ /* 0x000fd2000bf05300 */
[----:B------:R-:W-:Y:S05]  /*01d0*/  BRA.U UP0, `(.L_x_2) ;  /* 0x0000000100287547 */ /* 0x000fea000b800000 */
[----:B------:R-:W2:Y:S02]  /*01e0*/  LDCU.64 UR4, c[0x0][0x8a8] ;  /* 0x00011500ff0477ac */ /* 0x000ea40008000a00 */
[----:B--2---:R-:W-:-:S04]  /*01f0*/  UISETP.NE.U32.AND UP0, UPT, UR4, URZ, UPT ;  /* 0x000000ff0400728c */ /* 0x004fc8000bf05070 */
[----:B------:R-:W-:-:S09]  /*0200*/  UISETP.NE.AND.EX UP0, UPT, UR5, URZ, UPT, UP0 ;  /* 0x000000ff0500728c */ /* 0x000fd2000bf05300 */
[----:B------:R-:W-:Y:S05]  /*0210*/  BRA.U !UP0, `(.L_x_3) ;  /* 0x0000000108107547 */ /* 0x000fea000b800000 */
[----:B------:R-:W2:Y:S01]  /*0220*/  LDC.64 R24, c[0x0][0x8a8] ;  /* 0x00022a00ff187b82 */ /* 0x000ea20000000a00 */
[----:B------:R-:W2:Y:S02]  /*0230*/  LDCU.64 UR4, c[0x0][0x358] ;  /* 0x00006b00ff0477ac */ /* 0x000ea40008000a00 */
[----:B--2---:R2:W5:Y:S01]  /*0240*/  LDG.E R24, desc[UR4][R24.64] ;  /* 0x0000000418187981 */ /* 0x004562000c1e1900 */
[----:B------:R-:W-:Y:S05]  /*0250*/  BRA `(.L_x_2) ;  /* 0x0000000000087947 */ /* 0x000fea0003800000 */
.L_x_3:
[----:B------:R-:W2:Y:S02]  /*0260*/  LDCU UR4, c[0x0][0x8a0] ;  /* 0x00011400ff0477ac */ /* 0x000ea40008000800 */
[----:B--2---:R-:W-:Y:S02]  /*0270*/  MOV R24, UR4 ;  /* 0x0000000400187c02 */ /* 0x004fe40008000f00 */
.L_x_2:
[----:B------:R-:W-:Y:S01]  /*0280*/  IMAD.U32 R0, RZ, RZ, UR22 ;  /* 0x00000016ff007e24 */ /* 0x000fe2000f8e00ff */
[----:B------:R-:W-:Y:S04]  /*0290*/  BSSY.RECONVERGENT B0, `(.L_x_4) ;  /* 0x000000c000007945 */ /* 0x000fe80003800200 */
[C---:B------:R-:W-:Y:S02]  /*02a0*/  ISETP.NE.OR P3, PT, R0.reuse, 0x1, !P0 ;  /* 0x000000010000780c */ /* 0x040fe40004765670 */
[----:B------:R-:W-:-:S11]  /*02b0*/  ISETP.NE.OR P2, PT, R0, 0x3, !P0 ;  /* 0x000000030000780c */ /* 0x000fd60004745670 */
[----:B------:R-:W-:Y:S05]  /*02c0*/  @P3 BRA `(.L_x_5) ;  /* 0x0000000000203947 */ /* 0x000fea0003800000 */
[----:B------:R-:W3:Y:S02]  /*02d0*/  LDCU.64 UR4, c[0x0][0x348] ;  /* 0x00006900ff0477ac */ /* 0x000ee40008000a00 */
[----:B---3--:R-:W-:Y:S02]  /*02e0*/  UIADD3 UR6, UP1, UPT, UR4, 0x80, URZ ;  /* 0x0000008004067890 */ /* 0x008fe4000ff3e0ff */
[----:B------:R-:W-:Y:S02]  /*02f0*/  UIADD3 UR4, UP0, UPT, UR4, 0x180, URZ ;  /* 0x0000018004047890 */ /* 0x000fe4000ff1e0ff */
[----:B------:R-:W-:Y:S02]  /*0300*/  UIADD3.X UR7, UPT, UPT, URZ, UR5, URZ, UP1, !UPT ;  /* 0x00000005ff077290 */ /* 0x000fe40008ffe4ff */
[----:B------:R-:W-:-:S07]  /*0310*/  UIADD3.X UR5, UPT, UPT, URZ, UR5, URZ, UP0, !UPT ;  /* 0x00000005ff057290 */ /* 0x000fce00087fe4ff */
[----:B------:R3:W-:Y:S02]  /*0320*/  UTMACCTL.PF [UR6] ;  /* 0x00000000060079b9 */ /* 0x0007e40008040000 */
[----:B------:R3:W-:Y:S02]  /*0330*/  UTMACCTL.PF [UR4] ;  /* 0x00000000040079b9 */ /* 0x0007e40008040000 */
[----:B---3--:R-:W-:Y:S01]  /*0340*/  NOP ;  /* 0x0000000000007918 */ /* 0x008fe20000000000 */
.L_x_5:
[----:B------:R-:W-:Y:S05]  /*0350*/  BSYNC.RECONVERGENT B0 ;  /* 0x0000000000007941 */ /* 0x000fea0003800200 */
.L_x_4:
[----:B------:R-:W-:Y:S04]  /*0360*/  BSSY.RECONVERGENT B0, `(.L_x_6) ;  /* 0x000000a000007945 */ /* 0x000fe80003800200 */
        /* <DEDUP_REMOVED lines=9> */
.L_x_7:
[----:B------:R-:W-:Y:S05]  /*0400*/  BSYNC.RECONVERGENT B0 ;  /* 0x0000000000007941 */ /* 0x000fea0003800200 */
.L_x_6:
[----:B------:R-:W3:Y:S01]  /*0410*/  LDCU.64 UR4, c[0x0][0x888] ;  /* 0x00011100ff0477ac */ /* 0x000ee20008000a00 */
[----:B------:R-:W-:Y:S01]  /*0420*/  ISETP.NE.AND.EX P1, PT, RZ, UR9, PT, P1 ;  /* 0x00000009ff007c0c */ /* 0x000fe2000bf25310 */
[----:B------:R-:W-:Y:S01]  /*0430*/  UPLOP3.LUT UP3, UPT, UPT, UPT, UPT, 0x80, 0x8 ;  /* 0x000000000008789c */ /* 0x000fe20003f6f070 */
[----:B---3--:R-:W-:-:S04]  /*0440*/  ISETP.NE.U32.AND P2, PT, RZ, UR4, PT ;  /* 0x00000004ff007c0c */ /* 0x008fc8000bf45070 */
[----:B------:R-:W-:-:S13]  /*0450*/  ISETP.NE.AND.EX P2, PT, RZ, UR5, PT, P2 ;  /* 0x00000005ff007c0c */ /* 0x000fda000bf45320 */
[----:B------:R-:W-:Y:S05]  /*0460*/  @P2 BRA P1, `(.L_x_8) ;  /* 0x0000000000282947 */ /* 0x000fea0000800000 */
[----:B------:R-:W-:Y:S01]  /*0470*/  UISETP.NE.U32.AND UP0, UPT, UR8, URZ, UPT ;  /* 0x000000ff0800728c */ /* 0x000fe2000bf05070 */
[----:B-----5:R-:W-:Y:S01]  /*0480*/  FSETP.NEU.AND P1, PT, R26, RZ, PT ;  /* 0x000000ff1a00720b */ /* 0x020fe20003f2d000 */
[----:B------:R-:W-:Y:S02]  /*0490*/  UISETP.NE.U32.AND UP2, UPT, UR4, URZ, UPT ;  /* 0x000000ff0400728c */ /* 0x000fe4000bf45070 */
[----:B------:R-:W-:Y:S02]  /*04a0*/  UISETP.NE.AND.EX UP1, UPT, UR9, URZ, UPT, UP0 ;  /* 0x000000ff0900728c */ /* 0x000fe4000bf25300 */
[----:B------:R-:W-:-:S04]  /*04b0*/  UISETP.NE.AND.EX UP0, UPT, UR5, URZ, UPT, UP2 ;  /* 0x000000ff0500728c */ /* 0x000fc8000bf05320 */
[----:B------:R-:W-:-:S04]  /*04c0*/  USEL UR4, URZ, 0xffffffff, UP0 ;  /* 0xffffffffff047887 */ /* 0x000fc80008000000 */
[----:B------:R-:W-:Y:S01]  /*04d0*/  VOTEU.ANY UP0, P1 ;  /* 0x0000000000ff7886 */ /* 0x000fe20000800100 */
[----:B------:R-:W-:-:S04]  /*04e0*/  @!UP1 USEL UR4, URZ, 0xffffffff, UP0 ;  /* 0xffffffffff049887 */ /* 0x000fc80008000000 */
[----:B------:R-:W-:-:S04]  /*04f0*/  ULOP3.LUT UR4, UR4, 0x1, URZ, 0xc0, !UPT ;  /* 0x0000000104047892 */ /* 0x000fc8000f8ec0ff */
[----:B------:R-:W-:-:S11]  /*0500*/  UISETP.NE.U32.AND UP3, UPT, UR4, 0x1, UPT ;  /* 0x000000010400788c */ /* 0x000fd6000bf65070 */
.L_x_8:
[----:B------:R-:W3:Y:S01]  /*0510*/  SHFL.IDX PT, R0, R68, RZ, 0x1f ;  /* 0x00001fff44007589 */ /* 0x000ee200000e0000 */
[----:B------:R-:W-:-:S04]  /*0520*/  UISETP.NE.AND UP0, UPT, UR22, 0x2, UPT ;  /* 0x000000021600788c */ /* 0x000fc8000bf05270 */
[----:B------:R-:W-:Y:S02]  /*0530*/  UISETP.EQ.AND UP1, UPT, UR46, URZ, !UP0 ;  /* 0x000000ff2e00728c */ /* 0x000fe4000c722270 */
[----:B------:R-:W-:-:S04]  /*0540*/  USEL UR40, URZ, 0x1, UP0 ;  /* 0x00000001ff287887 */ /* 0x000fc80008000000 */
[----:B------:R-:W-:Y:S02]  /*0550*/  PLOP3.LUT P3, PT, P0, PT, UP1, 0x80, 0x8 ;  /* 0x000000000008781c */ /* 0x000fe4000076f018 */
[----:B---3--:R-:W-:-:S13]  /*0560*/  ISETP.NE.AND P1, PT, R0, RZ, PT ;  /* 0x000000ff0000720c */ /* 0x008fda0003f25270 */
[----:B------:R-:W-:Y:S05]  /*0570*/  @P1 BRA `(.L_x_9) ;  /* 0x0000000000c41947 */ /* 0x000fea0003800000 */
[----:B------:R-:W-:Y:S01]  /*0580*/  ELECT P1, URZ, PT ;  /* 0x0000000000ff782f */ /* 0x000fe20003820000 */
[----:B------:R-:W-:-:S12]  /*0590*/  BSSY.RECONVERGENT B0, `(.L_x_9) ;  /* 0x000002f000007945 */ /* 0x000fd80003800200 */
[----:B------:R-:W-:Y:S05]  /*05a0*/  @!P1 BRA `(.L_x_10) ;  /* 0x0000000000b49947 */ /* 0x000fea0003800000 */
[----:B------:R-:W3:Y:S01]  /*05b0*/  S2UR UR5, SR_CgaCtaId ;  /* 0x00000000000579c3 */ /* 0x000ee20000008800 */
[----:B------:R-:W-:Y:S01]  /*05c0*/  UMOV UR4, 0x400 ;  /* 0x0000040000047882 */ /* 0x000fe20000000000 */
[----:B------:R-:W-:Y:S01]  /*05d0*/  UMOV UR8, 0x1 ;  /* 0x0000000100087882 */ /* 0x000fe20000000000 */
[----:B------:R-:W-:Y:S01]  /*05e0*/  UMOV UR6, 0x5 ;  /* 0x0000000500067882 */ /* 0x000fe20000000000 */
[----:B------:R-:W-:-:S04]  /*05f0*/  UIADD3 UR8, UPT, UPT, -UR8, 0x100000, URZ ;  /* 0x0010000008087890 */ /* 0x000fc8000fffe1ff */
[----:B------:R-:W-:Y:S02]  /*0600*/  USHF.L.U32 UR9, UR8, 0xb, URZ ;  /* 0x0000000b08097899 */ /* 0x000fe400080006ff */
[----:B------:R-:W-:Y:S02]  /*0610*/  USHF.L.U32 UR8, UR8, 0x1, URZ ;  /* 0x0000000108087899 */ /* 0x000fe400080006ff */
[----:B------:R-:W-:-:S04]  /*0620*/  UIADD3 UR6, UPT, UPT, -UR6, 0x100000, URZ ;  /* 0x0010000006067890 */ /* 0x000fc8000fffe1ff */
[----:B------:R-:W-:Y:S02]  /*0630*/  USHF.L.U32 UR7, UR6, 0xb, URZ ;  /* 0x0000000b06077899 */ /* 0x000fe400080006ff */
[----:B------:R-:W-:Y:S02]  /*0640*/  USHF.L.U32 UR6, UR6, 0x1, URZ ;  /* 0x0000000106067899 */ /* 0x000fe400080006ff */
[----:B---3--:R-:W-:Y:S01]  /*0650*/  ULEA UR4, UR5, UR4, 0x18 ;  /* 0x0000000405047291 */ /* 0x008fe2000f8ec0ff */
[----:B------:R-:W3:Y:S11]  /*0660*/  FENCE.VIEW.ASYNC.S ;  /* 0x00000000000073c6 */ /* 0x000ef60000000000 */
[----:B---3--:R3:W4:Y:S01]  /*0670*/  SYNCS.EXCH.64 URZ, [UR4], UR8 ;  /* 0x0000000804ff75b2 */ /* 0x0087220008000100 */
[----:B------:R3:W1:Y:S01]  /*0680*/  SYNCS.EXCH.64 URZ, [UR4+0x80], UR6 ;  /* 0x0000800604ff75b2 */ /* 0x0006620008000100 */
        /* <DEDUP_REMOVED lines=29> */
[----:B------:R3:W1:Y:S02]  /*0860*/  SYNCS.EXCH.64 URZ, [UR4+0xf8], UR6 ;  /* 0x0000f80604ff75b2 */ /* 0x0006640008000100 */
[----:B---34-:R-:W-:Y:S01]  /*0870*/  NOP ;  /* 0x0000000000007918 */ /* 0x018fe20000000000 */
.L_x_10:
[----:B------:R-:W-:Y:S05]  /*0880*/  BSYNC.RECONVERGENT B0 ;  /* 0x0000000000007941 */ /* 0x000fea0003800200 */
.L_x_9:
[----:B------:R-:W3:Y:S01]  /*0890*/  SHFL.IDX PT, R0, R68, RZ, 0x1f ;  /* 0x00001fff44007589 */ /* 0x000ee200000e0000 */
[----:B------:R-:W-:Y:S01]  /*08a0*/  NOP ;  /* 0x0000000000007918 */ /* 0x000fe20000000000 */
[----:B---3--:R-:W-:-:S13]  /*08b0*/  ISETP.NE.AND P1, PT, R0, 0x1, PT ;  /* 0x000000010000780c */ /* 0x008fda0003f25270 */
[----:B------:R-:W-:Y:S05]  /*08c0*/  @P1 BRA `(.L_x_11) ;  /* 0x0000000000501947 */ /* 0x000fea0003800000 */
        /* <DEDUP_REMOVED lines=9> */
[----:B------:R-:W-:Y:S01]  /*0960*/  USHF.L.U32 UR6, UR6, 0x1, URZ ;  /* 0x0000000106067899 */ /* 0x000fe200080006ff */
[----:B------:R-:W-:Y:S01]  /*0970*/  ELECT P1, URZ, PT ;  /* 0x0000000000ff782f */ /* 0x000fe20003820000 */
[----:B---3--:R-:W-:Y:S01]  /*0980*/  ULEA UR4, UR5, UR4, 0x18 ;  /* 0x0000000405047291 */ /* 0x008fe2000f8ec0ff */
[----:B------:R-:W3:Y:S11]  /*0990*/  FENCE.VIEW.ASYNC.S ;  /* 0x00000000000073c6 */ /* 0x000ef60000000000 */
[----:B---3--:R3:W4:Y:S01]  /*09a0*/  SYNCS.EXCH.64 URZ, [UR4+0x100], UR8 ;  /* 0x0001000804ff75b2 */ /* 0x0087220008000100 */
[----:B------:R3:W1:Y:S01]  /*09b0*/  SYNCS.EXCH.64 URZ, [UR4+0x118], UR6 ;  /* 0x0001180604ff75b2 */ /* 0x0006620008000100 */
[----:B------:R3:W1:Y:S01]  /*09c0*/  SYNCS.EXCH.64 URZ, [UR4+0x108], UR8 ;  /* 0x0001080804ff75b2 */ /* 0x0006620008000100 */
[----:B------:R3:W1:Y:S01]  /*09d0*/  SYNCS.EXCH.64 URZ, [UR4+0x120], UR6 ;  /* 0x0001200604ff75b2 */ /* 0x0006620008000100 */
[----:B------:R3:W1:Y:S01]  /*09e0*/  SYNCS.EXCH.64 URZ, [UR4+0x110], UR8 ;  /* 0x0001100804ff75b2 */ /* 0x0006620008000100 */
[----:B------:R3:W1:Y:S01]  /*09f0*/  SYNCS.EXCH.64 URZ, [UR4+0x128], UR6 ;  /* 0x0001280604ff75b2 */ /* 0x0006620008000100 */
[----:B------:R-:W-:Y:S01]  /*0a00*/  NOP ;  /* 0x0000000000007918 */ /* 0x000fe20000000000 */
.L_x_11:
[----:B------:R-:W2:Y:S01]  /*0a10*/  SHFL.IDX PT, R0, R68, RZ, 0x1f ;  /* 0x00001fff44007589 */ /* 0x000ea200000e0000 */
[----:B------:R-:W-:Y:S01]  /*0a20*/  NOP ;  /* 0x0000000000007918 */ /* 0x000fe20000000000 */
[----:B--2---:R-:W-:-:S13]  /*0a30*/  ISETP.NE.AND P1, PT, R0, 0x3, PT ;  /* 0x000000030000780c */ /* 0x004fda0003f25270 */
[----:B------:R-:W-:Y:S05]  /*0a40*/  @P1 BRA `(.L_x_12) ;  /* 0x0000000000301947 */ /* 0x000fea0003800000 */
[----:B---3--:R-:W2:Y:S01]  /*0a50*/  S2UR UR6, SR_CgaCtaId ;  /* 0x00000000000679c3 */ /* 0x008ea20000008800 */
[----:B------:R-:W-:Y:S01]  /*0a60*/  UMOV UR4, 0x400 ;  /* 0x0000040000047882 */ /* 0x000fe20000000000 */
[----:B------:R-:W-:Y:S01]  /*0a70*/  UMOV UR5, 0x20 ;  /* 0x0000002000057882 */ /* 0x000fe20000000000 */
[----:B------:R-:W-:Y:S01]  /*0a80*/  ELECT P1, URZ, PT ;  /* 0x0000000000ff782f */ /* 0x000fe20003820000 */
[----:B--2---:R-:W-:Y:S02]  /*0a90*/  ULEA UR6, UR6, UR4, 0x18 ;  /* 0x0000000406067291 */ /* 0x004fe4000f8ec0ff */
[----:B------:R-:W-:-:S04]  /*0aa0*/  UIADD3 UR4, UPT, UPT, -UR5, 0x100000, URZ ;  /* 0x0010000005047890 */ /* 0x000fc8000fffe1ff */
[----:B------:R-:W-:Y:S02]  /*0ab0*/  USHF.L.U32 UR5, UR4, 0xb, URZ ;  /* 0x0000000b04057899 */ /* 0x000fe400080006ff */
[----:B------:R-:W-:Y:S01]  /*0ac0*/  USHF.L.U32 UR4, UR4, 0x1, URZ ;  /* 0x0000000104047899 */ /* 0x000fe200080006ff */
[----:B------:R-:W2:Y:S11]  /*0ad0*/  FENCE.VIEW.ASYNC.S ;  /* 0x00000000000073c6 */ /* 0x000eb60000000000 */
[----:B--2---:R2:W3:Y:S01]  /*0ae0*/  SYNCS.EXCH.64 URZ, [UR6+0x130], UR4 ;  /* 0x0001300406ff75b2 */ /* 0x0044e20008000100 */
[----:B------:R2:W1:Y:S01]  /*0af0*/  SYNCS.EXCH.64 URZ, [UR6+0x138], UR4 ;  /* 0x0001380406ff75b2 */ /* 0x0004620008000100 */
[----:B------:R-:W-:Y:S01]  /*0b00*/  NOP ;  /* 0x0000000000007918 */ /* 0x000fe20000000000 */
.L_x_12:
[----:B------:R-:W4:Y:S01]  /*0b10*/  SHFL.IDX PT, R0, R68, RZ, 0x1f ;  /* 0x00001fff44007589 */ /* 0x000f2200000e0000 */
[----:B------:R-:W-:Y:S01]  /*0b20*/  NOP ;  /* 0x0000000000007918 */ /* 0x000fe20000000000 */
[----:B----4-:R-:W-:-:S13]  /*0b30*/  ISETP.NE.AND P1, PT, R0, 0x4, PT ;  /* 0x000000040000780c */ /* 0x010fda0003f25270 */
[----:B------:R-:W-:Y:S05]  /*0b40*/  @P1 BRA `(.L_x_13) ;  /* 0x00000000004c1947 */ /* 0x000fea0003800000 */
[----:B--2---:R-:W2:Y:S01]  /*0b50*/  S2UR UR5, SR_CgaCtaId ;  /* 0x00000000000579c3 */ /* 0x004ea20000008800 */
[----:B---3--:R-:W-:Y:S01]  /*0b60*/  UMOV UR4, 0xe20 ;  /* 0x00000e2000047882 */ /* 0x008fe20000000000 */
[----:B------:R-:W-:Y:S01]  /*0b70*/  UMOV UR6, 0x400 ;  /* 0x0000040000067882 */ /* 0x000fe20000000000 */
[----:B------:R-:W-:Y:S01]  /*0b80*/  USEL UR4, UR4, 0xc20, UP3 ;  /* 0x00000c2004047887 */ /* 0x000fe20009800000 */
[----:B------:R-:W-:Y:S01]  /*0b90*/  UMOV UR8, 0x1 ;  /* 0x0000000100087882 */ /* 0x000fe20000000000 */
[----:B------:R-:W-:Y:S01]  /*0ba0*/  ELECT P1, URZ, PT ;  /* 0x0000000000ff782f */ /* 0x000fe20003820000 */
[----:B------:R-:W-:-:S04]  /*0bb0*/  UIADD3 UR8, UPT, UPT, -UR8, 0x100000, URZ ;  /* 0x0010000008087890 */ /* 0x000fc8000fffe1ff */
[----:B------:R-:W-:Y:S02]  /*0bc0*/  USHF.L.U32 UR9, UR8, 0xb, URZ ;  /* 0x0000000b08097899 */ /* 0x000fe400080006ff */
[----:B------:R-:W-:Y:S02]  /*0bd0*/  USHF.L.U32 UR8, UR8, 0x1, URZ ;  /* 0x0000000108087899 */ /* 0x000fe400080006ff */
[----:B--2---:R-:W-:Y:S02]  /*0be0*/  ULEA UR6, UR5, UR6, 0x18 ;  /* 0x0000000605067291 */ /* 0x004fe4000f8ec0ff */
[----:B------:R-:W-:-:S04]  /*0bf0*/  UIADD3 UR4, UPT, UPT, -UR4, 0x100000, URZ ;  /* 0x0010000004047890 */ /* 0x000fc8000fffe1ff */
[----:B------:R-:W-:Y:S02]  /*0c00*/  USHF.L.U32 UR5, UR4, 0xb, URZ ;  /* 0x0000000b04057899 */ /* 0x000fe400080006ff */
[----:B------:R-:W-:Y:S01]  /*0c10*/  USHF.L.U32 UR4, UR4, 0x1, URZ ;  /* 0x0000000104047899 */ /* 0x000fe200080006ff */
[----:B------:R-:W2:Y:S03]  /*0c20*/  FENCE.VIEW.ASYNC.S ;  /* 0x00000000000073c6 */ /* 0x000ea60000000000 */
[----:B--2---:R4:W2:Y:S08]  /*0c30*/  SYNCS.EXCH.64 URZ, [UR6+0x140], UR8 ;  /* 0x0001400806ff75b2 */ /* 0x0048b00008000100 */
[----:B------:R4:W3:Y:S01]  /*0c40*/  SYNCS.EXCH.64 URZ, [UR6+0x150], UR4 ;  /* 0x0001500406ff75b2 */ /* 0x0008e20008000100 */
[----:B------:R4:W1:Y:S01]  /*0c50*/  SYNCS.EXCH.64 URZ, [UR6+0x148], UR8 ;  /* 0x0001480806ff75b2 */ /* 0x0008620008000100 */
[----:B------:R4:W1:Y:S02]  /*0c60*/  SYNCS.EXCH.64 URZ, [UR6+0x158], UR4 ;  /* 0x0001580406ff75b2 */ /* 0x0008640008000100 */
[----:B----4-:R-:W-:Y:S01]  /*0c70*/  NOP ;  /* 0x0000000000007918 */ /* 0x010fe20000000000 */
.L_x_13:
[----:B------:R-:W4:Y:S01]  /*0c80*/  SHFL.IDX PT, R0, R68, RZ, 0x1f ;  /* 0x00001fff44007589 */ /* 0x000f2200000e0000 */
[----:B------:R-:W-:Y:S01]  /*0c90*/  NOP ;  /* 0x0000000000007918 */ /* 0x000fe20000000000 */
[----:B----4-:R-:W-:-:S13]  /*0ca0*/  ISETP.NE.AND P1, PT, R0, 0x5, PT ;  /* 0x000000050000780c */ /* 0x010fda0003f25270 */
[----:B------:R-:W-:Y:S05]  /*0cb0*/  @P1 BRA `(.L_x_14) ;  /* 0x0000000000581947 */ /* 0x000fea0003800000 */
[----:B--2---:R-:W2:Y:S01]  /*0cc0*/  S2UR UR5, SR_CgaCtaId ;  /* 0x00000000000579c3 */ /* 0x004ea20000008800 */
[----:B---3--:R-:W-:Y:S01]  /*0cd0*/  UMOV UR4, 0x400 ;  /* 0x0000040000047882 */ /* 0x008fe20000000000 */
        /* <DEDUP_REMOVED lines=9> */
[----:B--2---:R-:W-:Y:S01]  /*0d70*/  ULEA UR4, UR5, UR4, 0x18 ;  /* 0x0000000405047291 */ /* 0x004fe2000f8ec0ff */
[----:B------:R-:W2:Y:S11]  /*0d80*/  FENCE.VIEW.ASYNC.S ;  /* 0x00000000000073c6 */ /* 0x000eb60000000000 */
[----:B--2---:R4:W2:Y:S01]  /*0d90*/  SYNCS.EXCH.64 URZ, [UR4+0x160], UR6 ;  /* 0x0001600604ff75b2 */ /* 0x0048a20008000100 */
[----:B------:R4:W3:Y:S01]  /*0da0*/  SYNCS.EXCH.64 URZ, [UR4+0x180], UR8 ;  /* 0x0001800804ff75b2 */ /* 0x0008e20008000100 */
[----:B------:R4:W1:Y:S01]  /*0db0*/  SYNCS.EXCH.64 URZ, [UR4+0x168], UR6 ;  /* 0x0001680604ff75b2 */ /* 0x0008620008000100 */
[----:B------:R4:W1:Y:S01]  /*0dc0*/  SYNCS.EXCH.64 URZ, [UR4+0x188], UR8 ;  /* 0x0001880804ff75b2 */ /* 0x0008620008000100 */
[----:B------:R4:W1:Y:S01]  /*0dd0*/  SYNCS.EXCH.64 URZ, [UR4+0x170], UR6 ;  /* 0x0001700604ff75b2 */ /* 0x0008620008000100 */
[----:B------:R4:W1:Y:S01]  /*0de0*/  SYNCS.EXCH.64 URZ, [UR4+0x190], UR8 ;  /* 0x0001900804ff75b2 */ /* 0x0008620008000100 */
[----:B------:R4:W1:Y:S01]  /*0df0*/  SYNCS.EXCH.64 URZ, [UR4+0x178], UR6 ;  /* 0x0001780604ff75b2 */ /* 0x0008620008000100 */
[----:B------:R4:W1:Y:S02]  /*0e00*/  SYNCS.EXCH.64 URZ, [UR4+0x198], UR8 ;  /* 0x0001980804ff75b2 */ /* 0x0008640008000100 */
[----:B----4-:R-:W-:Y:S01]  /*0e10*/  NOP ;  /* 0x0000000000007918 */ /* 0x010fe20000000000 */
.L_x_14:
[----:B------:R-:W4:Y:S01]  /*0e20*/  SHFL.IDX PT, R0, R68, RZ, 0x1f ;  /* 0x00001fff44007589 */ /* 0x000f2200000e0000 */
[----:B------:R-:W-:Y:S01]  /*0e30*/  ISETP.NE.OR P0, PT, RZ, UR22, !P0 ;  /* 0x00000016ff007c0c */ /* 0x000fe2000c705670 */
[----:B------:R-:W-:Y:S01]  /*0e40*/  NOP ;  /* 0x0000000000007918 */ /* 0x000fe20000000000 */
[----:B----4-:R-:W-:-:S13]  /*0e50*/  ISETP.NE.AND P1, PT, R0, 0x3, PT ;  /* 0x000000030000780c */ /* 0x010fda0003f25270 */
[----:B------:R-:W-:Y:S05]  /*0e60*/  @P1 BRA `(.L_x_15) ;  /* 0x0000000000381947 */ /* 0x000fea0003800000 */
[----:B--2---:R-:W2:Y:S01]  /*0e70*/  S2UR UR5, SR_CgaCtaId ;  /* 0x00000000000579c3 */ /* 0x004ea20000008800 */
[----:B---3--:R-:W-:Y:S01]  /*0e80*/  UMOV UR4, 0x400 ;  /* 0x0000040000047882 */ /* 0x008fe20000000000 */
[----:B------:R-:W-:Y:S01]  /*0e90*/  UMOV UR6, 0x20 ;  /* 0x0000002000067882 */ /* 0x000fe20000000000 */
[----:B------:R-:W-:Y:S01]  /*0ea0*/  ELECT P1, URZ, PT ;  /* 0x0000000000ff782f */ /* 0x000fe20003820000 */
[----:B------:R-:W-:-:S04]  /*0eb0*/  UIADD3 UR6, UPT, UPT, -UR6, 0x100000, URZ ;  /* 0x0010000006067890 */ /* 0x000fc8000fffe1ff */
[----:B------:R-:W-:Y:S02]  /*0ec0*/  USHF.L.U32 UR7, UR6, 0xb, URZ ;  /* 0x0000000b06077899 */ /* 0x000fe400080006ff */
[----:B------:R-:W-:Y:S02]  /*0ed0*/  USHF.L.U32 UR6, UR6, 0x1, URZ ;  /* 0x0000000106067899 */ /* 0x000fe400080006ff */
[----:B--2---:R-:W-:Y:S01]  /*0ee0*/  ULEA UR4, UR5, UR4, 0x18 ;  /* 0x0000000405047291 */ /* 0x004fe2000f8ec0ff */
[----:B------:R-:W2:Y:S11]  /*0ef0*/  FENCE.VIEW.ASYNC.S ;  /* 0x00000000000073c6 */ /* 0x000eb60000000000 */
[----:B--2---:R4:W2:Y:S01]  /*0f00*/  SYNCS.EXCH.64 URZ, [UR4+0x1a0], UR6 ;  /* 0x0001a00604ff75b2 */ /* 0x0048a20008000100 */
[----:B------:R4:W3:Y:S01]  /*0f10*/  SYNCS.EXCH.64 URZ, [UR4+0x1b0], UR6 ;  /* 0x0001b00604ff75b2 */ /* 0x0008e20008000100 */
[----:B------:R4:W1:Y:S01]  /*0f20*/  SYNCS.EXCH.64 URZ, [UR4+0x1a8], UR6 ;  /* 0x0001a80604ff75b2 */ /* 0x0008620008000100 */
[----:B------:R4:W1:Y:S02]  /*0f30*/  SYNCS.EXCH.64 URZ, [UR4+0x1b8], UR6 ;  /* 0x0001b80604ff75b2 */ /* 0x0008640008000100 */
[----:B----4-:R-:W-:Y:S01]  /*0f40*/  NOP ;  /* 0x0000000000007918 */ /* 0x010fe20000000000 */
.L_x_15:
[----:B---3--:R-:W3:Y:S01]  /*0f50*/  S2UR UR7, SR_CgaCtaId ;  /* 0x00000000000779c3 */ /* 0x008ee20000008800 */
[----:B------:R-:W-:Y:S01]  /*0f60*/  VOTEU.ALL UP0, P0 ;  /* 0x0000000000ff7886 */ /* 0x000fe20000000000 */
[----:B--2---:R-:W-:Y:S01]  /*0f70*/  UMOV UR4, 0x20 ;  /* 0x0000002000047882 */ /* 0x004fe20000000000 */
[----:B------:R-:W2:Y:S01]  /*0f80*/  LDCU UR33, c[0x0][0x36c] ;  /* 0x00006d80ff2177ac */ /* 0x000ea20008000800 */
[----:B------:R-:W-:Y:S01]  /*0f90*/  NOP ;  /* 0x0000000000007918 */ /* 0x000fe20000000000 */
[----:B------:R-:W-:Y:S01]  /*0fa0*/  LOP3.LUT R0, R72, 0x1f, RZ, 0xc0, !PT ;  /* 0x0000001f48007812 */ /* 0x000fe200078ec0ff */
[----:B------:R-:W-:Y:S01]  /*0fb0*/  @!UP0 UMOV UR6, 0x400 ;  /* 0x0000040000068882 */ /* 0x000fe20000000000 */
[----:B------:R-:W-:-:S04]  /*0fc0*/  @!UP0 UIADD3 UR4, UPT, UPT, -UR4, 0x100000, URZ ;  /* 0x0010000004048890 */ /* 0x000fc8000fffe1ff */
[----:B------:R-:W-:Y:S02]  /*0fd0*/  @!UP0 USHF.L.U32 UR5, UR4, 0xb, URZ ;  /* 0x0000000b04058899 */ /* 0x000fe400080006ff */
[----:B------:R-:W-:Y:S02]  /*0fe0*/  @!UP0 USHF.L.U32 UR4, UR4, 0x1, URZ ;  /* 0x0000000104048899 */ /* 0x000fe400080006ff */
[----:B------:R-:W-:Y:S02]  /*0ff0*/  UISETP.NE.AND UP4, UPT, UR22, URZ, UPT ;  /* 0x000000ff1600728c */ /* 0x000fe4000bf85270 */
[----:B--2---:R-:W-:Y:S02]  /*1000*/  UISETP.EQ.U32.AND UP1, UPT, UR33, 0x1, UPT ;  /* 0x000000012100788c */ /* 0x004fe4000bf22070 */
[----:B---3--:R-:W-:Y:S01]  /*1010*/  @!UP0 ULEA UR6, UR7, UR6, 0x18 ;  /* 0x0000000607068291 */ /* 0x008fe2000f8ec0ff */
[----:B------:R-:W-:Y:S01]  /*1020*/  VOTEU.ALL UP0, P0 ;  /* 0x0000000000ff7886 */ /* 0x000fe20000000000 */
[----:B------:R-:W2:Y:S10]  /*1030*/  FENCE.VIEW.ASYNC.S ;  /* 0x00000000000073c6 */ /* 0x000eb40000000000 */
[----:B--2---:R2:W3:Y:S01]  /*1040*/  @!UP0 SYNCS.EXCH.64 URZ, [UR6+0x1c0], UR4 ;  /* 0x0001c00406ff85b2 */ /* 0x0044e20008000100 */
[----:B------:R-:W-:Y:S05]  /*1050*/  BRA.U !UP1, `(.L_x_16) ;  /* 0x0000000109087547 */ /* 0x000fea000b800000 */
[----:B-1-3--:R-:W-:Y:S01]  /*1060*/  UCGABAR_ARV ;  /* 0x00000000000079c7 */ /* 0x00afe20008000000 */
[----:B------:R-:W-:Y:S05]  /*1070*/  BRA `(.L_x_17) ;  /* 0x0000000000047947 */ /* 0x000fea0003800000 */
.L_x_16:
[----:B-1-3--:R-:W-:Y:S01]  /*1080*/  NOP ;  /* 0x0000000000007918 */ /* 0x00afe20000000000 */
.L_x_17:
[----:B------:R-:W1:Y:S01]  /*1090*/  S2UR UR9, SR_CTAID.Y ;  /* 0x00000000000979c3 */ /* 0x000e620000002600 */
[----:B------:R-:W-:-:S05]  /*10a0*/  CS2R.32 R69, SR_CgaSize ;  /* 0x0000000000457805 */ /* 0x000fca0000008a00 */
[----:B------:R-:W-:-:S05]  /*10b0*/  IMAD R69, R69, -0xa0, RZ ;  /* 0xffffff6045457824 */ /* 0x000fca00078e02ff */
[----:B------:R-:W-:-:S14]  /*10c0*/  R2UR UR10, R69 ;  /* 0x00000000450a72ca */ /* 0x000fdc00000e0000 */
[----:B------:R-:W3:Y:S01]  /*10d0*/  LDCU UR10, c[0x0][UR10+0x2b4] ;  /* 0x000056800a0a77ac */ /* 0x000ee20008000800 */
[----:B------:R-:W-:-:S05]  /*10e0*/  CS2R.32 R69, SR_CgaSize ;  /* 0x0000000000457805 */ /* 0x000fca0000008a00 */
[----:B------:R-:W-:-:S05]  /*10f0*/  IMAD R69, R69, -0xa0, RZ ;  /* 0xffffff6045457824 */ /* 0x000fca00078e02ff */
[----:B------:R-:W-:-:S14]  /*1100*/  R2UR UR7, R69 ;  /* 0x00000000450772ca */ /* 0x000fdc00000e0000 */
[----:B------:R-:W4:Y:S01]  /*1110*/  LDCU UR7, c[0x0][UR7+0x2b0] ;  /* 0x00005600070777ac */ /* 0x000f220008000800 */
[----:B------:R-:W2:Y:S01]  /*1120*/  S2UR UR31, SR_CTAID.X ;  /* 0x00000000001f79c3 */ /* 0x000ea20000002500 */
[----:B------:R-:W-:-:S05]  /*1130*/  CS2R.32 R69, SR_CgaSize ;  /* 0x0000000000457805 */ /* 0x000fca0000008a00 */
[----:B------:R-:W-:-:S05]  /*1140*/  IMAD R69, R69, -0xa0, RZ ;  /* 0xffffff6045457824 */ /* 0x000fca00078e02ff */
[----:B------:R-:W-:-:S14]  /*1150*/  R2UR UR11, R69 ;  /* 0x00000000450b72ca */ /* 0x000fdc00000e0000 */
[----:B------:R-:W4:Y:S01]  /*1160*/  LDCU UR11, c[0x0][UR11+0x2a4] ;  /* 0x000054800b0b77ac */ /* 0x000f220008000800 */
[----:B------:R-:W-:-:S05]  /*1170*/  CS2R.32 R69, SR_CgaSize ;  /* 0x0000000000457805 */ /* 0x000fca0000008a00 */
[----:B------:R-:W-:-:S05]  /*1180*/  IMAD R69, R69, -0xa0, RZ ;  /* 0xffffff6045457824 */ /* 0x000fca00078e02ff */
[----:B------:R-:W-:-:S14]  /*1190*/  R2UR UR63, R69 ;  /* 0x00000000453f72ca */ /* 0x000fdc00000e0000 */
[----:B------:R-:W4:Y:S01]  /*11a0*/  LDCU UR63, c[0x0][UR63+0x2a0] ;  /* 0x000054003f3f77ac */ /* 0x000f220008000800 */
[----:B------:R-:W4:Y:S01]  /*11b0*/  S2UR UR12, SR_CgaCtaId ;  /* 0x00000000000c79c3 */ /* 0x000f220000008800 */
[----:B------:R-:W4:Y:S01]  /*11c0*/  LDCU UR23, c[0x0][0xb24] ;  /* 0x00016480ff1777ac */ /* 0x000f220008000800 */
[----:B------:R-:W-:Y:S01]  /*11d0*/  UMOV UR24, 0x5 ;  /* 0x0000000500187882 */ /* 0x000fe20000000000 */
[----:B------:R-:W-:Y:S01]  /*11e0*/  UMOV UR25, 0x1111 ;  /* 0x0000111100197882 */ /* 0x000fe20000000000 */
[----:B------:R-:W4:Y:S01]  /*11f0*/  LDCU UR42, c[0x0][0xb24] ;  /* 0x00016480ff2a77ac */ /* 0x000f220008000800 */
[----:B-1----:R-:W-:-:S03]  /*1200*/  I2FP.F32.U32 R2, UR9 ;  /* 0x0000000900027c45 */ /* 0x002fc60008201000 */
[----:B------:R-:W1:Y:S01]  /*1210*/  S2UR UR36, SR_CTAID.Z ;  /* 0x00000000002479c3 */ /* 0x000e620000002700 */
[----:B------:R-:W1:Y:S01]  /*1220*/  LDCU UR29, c[0x0][0xb30] ;  /* 0x00016600ff1d77ac */ /* 0x000e620008000800 */
[----:B---3--:R-:W-:Y:S01]  /*1230*/  FMUL R2, R2, UR10 ;  /* 0x0000000a02027c20 */ /* 0x008fe20008400000 */
[----:B------:R-:W-:Y:S01]  /*1240*/  UISETP.NE.AND UP5, UPT, UR22, 0x2, UPT ;  /* 0x000000021600788c */ /* 0x000fe2000bfa5270 */
[----:B--2---:R-:W-:Y:S01]  /*1250*/  I2FP.F32.U32 R3, UR31 ;  /* 0x0000001f00037c45 */ /* 0x004fe20008201000 */
[----:B------:R-:W-:Y:S01]  /*1260*/  UMOV UR26, UR9 ;  /* 0x00000009001a7c82 */ /* 0x000fe20008000000 */
[----:B------:R-:W-:Y:S02]  /*1270*/  UMOV UR20, UR31 ;  /* 0x0000001f00147c82 */ /* 0x000fe40008000000 */
[----:B------:R-:W2:Y:S01]  /*1280*/  F2I.U32.TRUNC.NTZ R2, R2 ;  /* 0x0000000200027305 */ /* 0x000ea2000020f000 */
[----:B----4-:R-:W-:Y:S01]  /*1290*/  UISETP.GE.AND UP6, UPT, UR23, 0x1, UPT ;  /* 0x000000011700788c */ /* 0x010fe2000bfc6270 */
[----:B------:R-:W-:Y:S01]  /*12a0*/  FMUL R3, R3, UR7 ;  /* 0x0000000703037c20 */ /* 0x000fe20008400000 */
[----:B------:R-:W-:-:S02]  /*12b0*/  USHF.R.U32.HI UR4, URZ, 0x2, UR12 ;  /* 0x00000002ff047899 */ /* 0x000fc4000801160c */
[----:B------:R-:W-:-:S03]  /*12c0*/  ULOP3.LUT UR6, UR12, 0xc, URZ, 0xc0, !UPT ;  /* 0x0000000c0c067892 */ /* 0x000fc6000f8ec0ff */
[----:B------:R-:W3:Y:S01]  /*12d0*/  F2I.U32.TRUNC.NTZ R3, R3 ;  /* 0x0000000300037305 */ /* 0x000ee2000020f000 */
[----:B------:R-:W-:Y:S02]  /*12e0*/  ULOP3.LUT UR32, UR4, 0x3, URZ, 0xc0, !UPT ;  /* 0x0000000304207892 */ /* 0x000fe4000f8ec0ff */
[----:B------:R-:W-:Y:S02]  /*12f0*/  ULOP3.LUT UR4, UR6, 0x1, UR12, 0xf8, !UPT ;  /* 0x0000000106047892 */ /* 0x000fe4000f8ef80c */
[----:B------:R-:W-:Y:S02]  /*1300*/  ULOP3.LUT UR8, UR12, 0x3, URZ, 0xc0, !UPT ;  /* 0x000000030c087892 */ /* 0x000fe4000f8ec0ff */
[----:B------:R-:W-:Y:S01]  /*1310*/  UISETP.GT.U32.AND UP0, UPT, UR4, 0xffff, UPT ;  /* 0x0000ffff0400788c */ /* 0x000fe2000bf04070 */
[----:B--2---:R-:W-:Y:S01]  /*1320*/  R2UR UR7, R2 ;  /* 0x00000000020772ca */ /* 0x004fe200000e0000 */
[----:B------:R-:W-:Y:S01]  /*1330*/  USHF.R.U32.HI UR5, URZ, 0x1, UR12 ;  /* 0x00000001ff057899 */ /* 0x000fe2000801160c */
[----:B------:R-:W-:Y:S01]  /*1340*/  PRMT R2, RZ, 0x7610, R2 ;  /* 0x00007610ff027816 */ /* 0x000fe20000000002 */
[----:B------:R-:W-:-:S02]  /*1350*/  USEL UR4, UR4, 0xffff, !UP0 ;  /* 0x0000ffff04047887 */ /* 0x000fc4000c000000 */
[----:B------:R-:W-:Y:S02]  /*1360*/  UISETP.GT.U32.AND UP1, UPT, UR8, 0xffff, UPT ;  /* 0x0000ffff0800788c */ /* 0x000fe4000bf24070 */
[----:B------:R-:W-:Y:S01]  /*1370*/  ULOP3.LUT UR4, UR4, 0xffff, URZ, 0xc0, !UPT ;  /* 0x0000ffff04047892 */ /* 0x000fe2000f8ec0ff */
[----:B---3--:R-:W-:Y:S01]  /*1380*/  R2UR UR6, R3 ;  /* 0x00000000030672ca */ /* 0x008fe200000e0000 */
[----:B------:R-:W-:Y:S01]  /*1390*/  ULOP3.LUT UR48, UR5, 0x1, URZ, 0xc0, !UPT ;  /* 0x0000000105307892 */ /* 0x000fe2000f8ec0ff */
[----:B------:R-:W-:Y:S01]  /*13a0*/  PRMT R3, RZ, 0x7610, R3 ;  /* 0x00007610ff037816 */ /* 0x000fe20000000003 */
[----:B------:R-:W-:Y:S02]  /*13b0*/  USHF.L.U32 UR24, UR24, UR4, URZ ;  /* 0x0000000418187299 */ /* 0x000fe400080006ff */
[----:B------:R-:W-:Y:S02]  /*13c0*/  USEL UR5, UR8, 0xffff, !UP1 ;  /* 0x0000ffff08057887 */ /* 0x000fe4000c800000 */
[----:B------:R-:W-:-:S02]  /*13d0*/  UIADD3 UR4, UPT, UPT, -UR7, URZ, URZ ;  /* 0x000000ff07047290 */ /* 0x000fc4000fffe1ff */
[----:B------:R-:W-:Y:S02]  /*13e0*/  ULOP3.LUT UR5, UR5, 0xffff, URZ, 0xc0, !UPT ;  /* 0x0000ffff05057892 */ /* 0x000fe4000f8ec0ff */
[----:B------:R-:W-:Y:S02]  /*13f0*/  UIMAD UR4, UR11, UR4, UR9 ;  /* 0x000000040b0472a4 */ /* 0x000fe4000f8e0209 */
[----:B------:R-:W-:Y:S02]  /*1400*/  USHF.L.U32 UR25, UR25, UR5, URZ ;  /* 0x0000000519197299 */ /* 0x000fe400080006ff */
[----:B------:R-:W-:Y:S02]  /*1410*/  USHF.L.U32 UR30, UR12, 0x7, URZ ;  /* 0x000000070c1e7899 */ /* 0x000fe400080006ff */
[----:B------:R-:W-:Y:S01]  /*1420*/  USHF.L.U32 UR27, UR12, 0x8, URZ ;  /* 0x000000080c1b7899 */ /* 0x000fe200080006ff */
[----:B------:R-:W-:Y:S01]  /*1430*/  IMAD.U32 R69, RZ, RZ, UR4 ;  /* 0x00000004ff457e24 */ /* 0x000fe2000f8e00ff */
[----:B------:R-:W-:-:S02]  /*1440*/  UIADD3 UR5, UPT, UPT, -UR6, URZ, URZ ;  /* 0x000000ff06057290 */ /* 0x000fc4000fffe1ff */
[----:B------:R-:W-:Y:S02]  /*1450*/  ULOP3.LUT UR30, UR30, 0x600, URZ, 0xc0, !UPT ;  /* 0x000006001e1e7892 */ /* 0x000fe4000f8ec0ff */
[----:B------:R-:W-:Y:S02]  /*1460*/  ULOP3.LUT UR27, UR27, 0x200, URZ, 0xc0, !UPT ;  /* 0x000002001b1b7892 */ /* 0x000fe4000f8ec0ff */
[----:B------:R-:W-:Y:S01]  /*1470*/  UIMAD UR63, UR63, UR5, UR31 ;  /* 0x000000053f3f72a4 */ /* 0x000fe2000f8e021f */
[----:B-1----:R-:W-:Y:S11]  /*1480*/  BRA.U UP4, `(.L_x_18) ;  /* 0x0000000104b07547 */ /* 0x002ff6000b800000 */
[----:B------:R-:W-:Y:S01]  /*1490*/  R2UR UR17, R69 ;  /* 0x00000000451172ca */ /* 0x000fe200000e0000 */
[----:B------:R-:W-:-:S12]  /*14a0*/  ULOP3.LUT UR4, UR63, 0x2, URZ, 0x3c, !UPT ;  /* 0x000000023f047892 */ /* 0x000fd8000f8e3cff */
[----:B------:R-:W-:Y:S02]  /*14b0*/  UISETP.NE.AND UP0, UPT, UR17, URZ, UPT ;  /* 0x000000ff1100728c */ /* 0x000fe4000bf05270 */
[----:B------:R-:W-:Y:S02]  /*14c0*/  UISETP.NE.AND UP2, UPT, UR17, 0x1, UPT ;  /* 0x000000011100788c */ /* 0x000fe4000bf45270 */
[----:B------:R-:W-:Y:S02]  /*14d0*/  UISETP.GT.U32.AND UP1, UPT, UR63, 0x1, UP0 ;  /* 0x000000013f00788c */ /* 0x000fe40008724070 */
[----:B------:R-:W-:Y:S02]  /*14e0*/  UISETP.GT.U32.AND UP0, UPT, UR4, 0x1, UP0 ;  /* 0x000000010400788c */ /* 0x000fe40008704070 */
[----:B------:R-:W-:Y:S02]  /*14f0*/  USEL UR7, URZ, 0x1, UP1 ;  /* 0x00000001ff077887 */ /* 0x000fe40008800000 */
[----:B------:R-:W-:-:S02]  /*1500*/  USEL UR8, URZ, 0x2, UP1 ;  /* 0x00000002ff087887 */ /* 0x000fc40008800000 */
[----:B------:R-:W-:Y:S02]  /*1510*/  UISETP.GT.U32.AND UP1, UPT, UR63, 0x1, UP2 ;  /* 0x000000013f00788c */ /* 0x000fe40009724070 */
[----:B------:R-:W-:Y:S02]  /*1520*/  USEL UR12, URZ, 0x4, UP0 ;  /* 0x00000004ff0c7887 */ /* 0x000fe40008000000 */
[----:B------:R-:W-:Y:S02]  /*1530*/  USEL UR15, URZ, 0x8, UP0 ;  /* 0x00000008ff0f7887 */ /* 0x000fe40008000000 */
[----:B------:R-:W-:Y:S02]  /*1540*/  UISETP.GT.U32.AND UP0, UPT, UR4, 0x1, UP2 ;  /* 0x000000010400788c */ /* 0x000fe40009704070 */
[----:B------:R-:W-:Y:S02]  /*1550*/  USEL UR6, URZ, 0x10, UP1 ;  /* 0x00000010ff067887 */ /* 0x000fe40008800000 */
[----:B------:R-:W-:-:S02]  /*1560*/  USEL UR11, URZ, 0x20, UP1 ;  /* 0x00000020ff0b7887 */ /* 0x000fc40008800000 */
[----:B------:R-:W-:Y:S02]  /*1570*/  UISETP.NE.AND UP1, UPT, UR17, 0x2, UPT ;  /* 0x000000021100788c */ /* 0x000fe4000bf25270 */
[----:B------:R-:W-:Y:S02]  /*1580*/  USEL UR14, URZ, 0x40, UP0 ;  /* 0x00000040ff0e7887 */ /* 0x000fe40008000000 */
[----:B------:R-:W-:Y:S02]  /*1590*/  USEL UR16, URZ, 0x80, UP0 ;  /* 0x00000080ff107887 */ /* 0x000fe40008000000 */
[----:B------:R-:W-:Y:S02]  /*15a0*/  UISETP.GT.U32.AND UP0, UPT, UR63, 0x1, UP1 ;  /* 0x000000013f00788c */ /* 0x000fe40008f04070 */
[----:B------:R-:W-:Y:S02]  /*15b0*/  UISETP.NE.AND UP2, UPT, UR17, 0x3, UPT ;  /* 0x000000031100788c */ /* 0x000fe4000bf45270 */
[----:B------:R-:W-:-:S02]  /*15c0*/  USEL UR5, URZ, 0x100, UP0 ;  /* 0x00000100ff057887 */ /* 0x000fc40008000000 */
[----:B------:R-:W-:Y:S02]  /*15d0*/  USEL UR10, URZ, 0x200, UP0 ;  /* 0x00000200ff0a7887 */ /* 0x000fe40008000000 */
[----:B------:R-:W-:Y:S02]  /*15e0*/  UISETP.GT.U32.AND UP0, UPT, UR63, 0x1, UP2 ;  /* 0x000000013f00788c */ /* 0x000fe40009704070 */
[----:B------:R-:W-:Y:S02]  /*15f0*/  UIADD3 UR5, UPT, UPT, UR5, UR6, UR7 ;  /* 0x0000000605057290 */ /* 0x000fe4000fffe007 */
[----:B------:R-:W-:Y:S02]  /*1600*/  USEL UR9, URZ, 0x1000, UP0 ;  /* 0x00001000ff097887 */ /* 0x000fe40008000000 */
[----:B------:R-:W-:Y:S02]  /*1610*/  USEL UR13, URZ, 0x2000, UP0 ;  /* 0x00002000ff0d7887 */ /* 0x000fe40008000000 */
[----:B------:R-:W-:-:S02]  /*1620*/  UIADD3 UR5, UPT, UPT, UR8, UR9, UR5 ;  /* 0x0000000908057290 */ /* 0x000fc4000fffe005 */
[----:B------:R-:W-:Y:S02]  /*1630*/  UISETP.GT.U32.AND UP1, UPT, UR4, 0x1, UP1 ;  /* 0x000000010400788c */ /* 0x000fe40008f24070 */
[----:B------:R-:W-:Y:S02]  /*1640*/  UIADD3 UR5, UPT, UPT, UR10, UR11, UR5 ;  /* 0x0000000b0a057290 */ /* 0x000fe4000fffe005 */
[----:B------:R-:W-:Y:S02]  /*1650*/  UISETP.GT.U32.AND UP0, UPT, UR4, 0x1, UP2 ;  /* 0x000000010400788c */ /* 0x000fe40009704070 */
[----:B------:R-:W-:Y:S02]  /*1660*/  USEL UR4, URZ, 0x400, UP1 ;  /* 0x00000400ff047887 */ /* 0x000fe40008800000 */
[----:B------:R-:W-:Y:S02]  /*1670*/  UIADD3 UR5, UPT, UPT, UR12, UR13, UR5 ;  /* 0x0000000d0c057290 */ /* 0x000fe4000fffe005 */
[----:B------:R-:W-:-:S02]  /*1680*/  USEL UR6, URZ, 0x4000, UP0 ;  /* 0x00004000ff067887 */ /* 0x000fc40008000000 */
[----:B------:R-:W-:Y:S02]  /*1690*/  UIADD3 UR5, UPT, UPT, UR4, UR14, UR5 ;  /* 0x0000000e04057290 */ /* 0x000fe4000fffe005 */
[----:B------:R-:W-:Y:S02]  /*16a0*/  USEL UR7, URZ, 0x800, UP1 ;  /* 0x00000800ff077887 */ /* 0x000fe40008800000 */
[----:B------:R-:W-:Y:S02]  /*16b0*/  ULOP3.LUT UR4, UR63, 0xfffffffe, URZ, 0xc0, !UPT ;  /* 0xfffffffe3f047892 */ /* 0x000fe4000f8ec0ff */
[----:B------:R-:W-:Y:S02]  /*16c0*/  UIADD3 UR5, UPT, UPT, UR15, UR6, UR5 ;  /* 0x000000060f057290 */ /* 0x000fe4000fffe005 */
[----:B------:R-:W-:Y:S02]  /*16d0*/  ULEA UR4, UR17, UR4, 0x2 ;  /* 0x0000000411047291 */ /* 0x000fe4000f8e10ff */
[----:B------:R-:W-:-:S02]  /*16e0*/  USEL UR6, URZ, 0x8000, UP0 ;  /* 0x00008000ff067887 */ /* 0x000fc40008000000 */
[----:B------:R-:W-:-:S03]  /*16f0*/  UIADD3 UR5, UPT, UPT, UR7, UR16, UR5 ;  /* 0x0000001007057290 */ /* 0x000fc6000fffe005 */
[----:B------:R-:W-:Y:S01]  /*1700*/  UMOV UR7, 0x3 ;  /* 0x0000000300077882 */ /* 0x000fe20000000000 */
[----:B------:R-:W-:Y:S02]  /*1710*/  UIADD3 UR5, UPT, UPT, UR5, UR6, URZ ;  /* 0x0000000605057290 */ /* 0x000fe4000fffe0ff */
[----:B------:R-:W-:-:S04]  /*1720*/  USHF.L.U32 UR4, UR7, UR4, URZ ;  /* 0x0000000407047299 */ /* 0x000fc800080006ff */
[----:B------:R-:W-:Y:S02]  /*1730*/  MOV R3, UR5 ;  /* 0x0000000500037c02 */ /* 0x000fe40008000f00 */
[----:B------:R-:W-:Y:S02]  /*1740*/  IMAD.U32 R2, RZ, RZ, UR4 ;  /* 0x00000004ff027e24 */ /* 0x000fe4000f8e00ff */
.L_x_18:
[----:B------:R-:W-:Y:S05]  /*1750*/  BRA.U !UP6, `(.L_x_19) ;  /* 0x000000010ed47547 */ /* 0x000fea000b800000 */
[----:B------:R-:W1:Y:S01]  /*1760*/  LDCU.128 UR12, c[0x0][0xb10] ;  /* 0x00016200ff0c77ac */ /* 0x000e620008000c00 */
[----:B------:R-:W2:Y:S01]  /*1770*/  LDCU UR6, c[0x0][0x370] ;  /* 0x00006e00ff0677ac */ /* 0x000ea20008000800 */
[----:B------:R-:W3:Y:S01]  /*1780*/  LDCU UR5, c[0x0][0x374] ;  /* 0x00006e80ff0577ac */ /* 0x000ee20008000800 */
[----:B------:R-:W4:Y:S01]  /*1790*/  LDCU UR28, c[0x0][0xb0c] ;  /* 0x00016180ff1c77ac */ /* 0x000f220008000800 */
[----:B------:R-:W4:Y:S01]  /*17a0*/  LDCU UR4, c[0x0][0xb20] ;  /* 0x00016400ff0477ac */ /* 0x000f220008000800 */
[----:B------:R-:W4:Y:S01]  /*17b0*/  LDCU.64 UR8, c[0x0][0xb28] ;  /* 0x00016500ff0877ac */ /* 0x000f220008000a00 */
[----:B-1----:R-:W-:Y:S02]  /*17c0*/  UISETP.NE.AND UP0, UPT, UR14, 0x1, UPT ;  /* 0x000000010e00788c */ /* 0x002fe4000bf05270 */
[----:B---3--:R-:W-:Y:S02]  /*17d0*/  UIMAD.WIDE.U32 UR10, UR5, UR15, URZ ;  /* 0x0000000f050a72a5 */ /* 0x008fe4000f8e00ff */
[----:B--2---:R-:W-:-:S02]  /*17e0*/  UIMAD.WIDE.U32 UR18, UR6, UR12, URZ ;  /* 0x0000000c061272a5 */ /* 0x004fc4000f8e00ff */
[----:B----4-:R-:W-:Y:S02]  /*17f0*/  UISETP.NE.AND UP1, UPT, UR28, 0x1, UPT ;  /* 0x000000011c00788c */ /* 0x010fe4000bf25270 */
[----:B------:R-:W-:Y:S01]  /*1800*/  UISETP.NE.AND UP2, UPT, UR23, 0x1, UPT ;  /* 0x000000011700788c */ /* 0x000fe2000bf45270 */
[----:B------:R-:W-:Y:S02]  /*1810*/  UMOV UR10, UR11 ;  /* 0x0000000b000a7c82 */ /* 0x000fe40008000000 */
[----:B------:R-:W-:Y:S01]  /*1820*/  UMOV UR18, UR19 ;  /* 0x0000001300127c82 */ /* 0x000fe20008000000 */
[----:B------:R-:W-:Y:S02]  /*1830*/  @UP0 USHF.R.U32.HI UR5, URZ, UR4, UR10 ;  /* 0x00000004ff050299 */ /* 0x000fe4000801160a */
[----:B------:R-:W-:Y:S02]  /*1840*/  UIMAD.WIDE.U32 UR20, UR26, UR15, URZ ;  /* 0x0000000f1a1472a5 */ /* 0x000fe4000f8e00ff */
[----:B------:R-:W-:-:S02]  /*1850*/  UIMAD.WIDE.U32 UR10, UR5, UR8, URZ ;  /* 0x00000008050a72a5 */ /* 0x000fc4000f8e00ff */
[----:B------:R-:W-:Y:S02]  /*1860*/  @UP1 USHF.R.U32.HI UR6, URZ, UR13, UR18 ;  /* 0x0000000dff061299 */ /* 0x000fe40008011612 */
[----:B------:R-:W-:Y:S02]  /*1870*/  UIMAD.WIDE.U32 UR16, UR31, UR12, URZ ;  /* 0x0000000c1f1072a5 */ /* 0x000fe4000f8e00ff */
[----:B------:R-:W-:Y:S01]  /*1880*/  UIMAD.WIDE.U32 UR18, UR6, UR8, URZ ;  /* 0x00000008061272a5 */ /* 0x000fe2000f8e00ff */
[----:B------:R-:W-:Y:S01]  /*1890*/  UMOV UR20, UR21 ;  /* 0x0000001500147c82 */ /* 0x000fe20008000000 */
[----:B------:R-:W-:Y:S01]  /*18a0*/  UMOV UR10, UR11 ;  /* 0x0000000b000a7c82 */ /* 0x000fe20008000000 */
[----:B------:R-:W-:Y:S02]  /*18b0*/  USHF.R.U32.HI UR20, URZ, UR4, UR20 ;  /* 0x00000004ff147299 */ /* 0x000fe40008011614 */
[----:B------:R-:W-:Y:S02]  /*18c0*/  @UP2 USHF.R.U32.HI UR5, URZ, UR9, UR10 ;  /* 0x00000009ff052299 */ /* 0x000fe4000801160a */
[----:B------:R-:W-:Y:S01]  /*18d0*/  UMOV UR7, UR19 ;  /* 0x0000001300077c82 */ /* 0x000fe20008000000 */
[----:B------:R-:W-:Y:S01]  /*18e0*/  UMOV UR16, UR17 ;  /* 0x0000001100107c82 */ /* 0x000fe20008000000 */
[----:B------:R-:W-:-:S02]  /*18f0*/  @UP2 USHF.R.U32.HI UR6, URZ, UR9, UR7 ;  /* 0x00000009ff062299 */ /* 0x000fc40008011607 */
[----:B------:R-:W-:Y:S02]  /*1900*/  USHF.R.U32.HI UR16, URZ, UR13, UR16 ;  /* 0x0000000dff107299 */ /* 0x000fe40008011610 */
[----:B------:R-:W-:Y:S02]  /*1910*/  USEL UR4, UR26, UR20, !UP0 ;  /* 0x000000141a047287 */ /* 0x000fe4000c000000 */
[----:B------:R-:W-:Y:S02]  /*1920*/  UIMAD UR7, UR5, UR23, URZ ;  /* 0x00000017050772a4 */ /* 0x000fe4000f8e02ff */
[----:B------:R-:W-:Y:S02]  /*1930*/  USEL UR5, UR31, UR16, !UP1 ;  /* 0x000000101f057287 */ /* 0x000fe4000c800000 */
[----:B------:R-:W-:Y:S02]  /*1940*/  UIMAD UR12, UR6, UR23, URZ ;  /* 0x00000017060c72a4 */ /* 0x000fe4000f8e02ff */
[----:B------:R-:W-:-:S02]  /*1950*/  UISETP.GE.AND UP0, UPT, UR4, UR7, UPT ;  /* 0x000000070400728c */ /* 0x000fc4000bf06270 */
[----:B------:R-:W-:Y:S02]  /*1960*/  UIMAD.WIDE.U32 UR10, UR4, UR8, URZ ;  /* 0x00000008040a72a5 */ /* 0x000fe4000f8e00ff */
[----:B------:R-:W-:Y:S02]  /*1970*/  UISETP.GE.OR UP0, UPT, UR5, UR12, UP0 ;  /* 0x0000000c0500728c */ /* 0x000fe40008706670 */
[----:B------:R-:W-:Y:S02]  /*1980*/  UIMAD.WIDE.U32 UR12, UR5, UR8, URZ ;  /* 0x00000008050c72a5 */ /* 0x000fe4000f8e00ff */
[----:B------:R-:W-:Y:S01]  /*1990*/  UIADD3 UR10, UPT, UPT, -UR4, URZ, URZ ;  /* 0x000000ff040a7290 */ /* 0x000fe2000fffe1ff */
[----:B------:R-:W-:Y:S01]  /*19a0*/  UMOV UR8, UR11 ;  /* 0x0000000b00087c82 */ /* 0x000fe20008000000 */
[----:B------:R-:W-:Y:S02]  /*19b0*/  UIADD3 UR20, UPT, UPT, -UR5, URZ, URZ ;  /* 0x000000ff05147290 */ /* 0x000fe4000fffe1ff */
[----:B------:R-:W-:-:S03]  /*19c0*/  USHF.R.U32.HI UR8, URZ, UR9, UR8 ;  /* 0x00000009ff087299 */ /* 0x000fc60008011608 */
[----:B------:R-:W-:Y:S01]  /*19d0*/  @!UP0 UMOV UR7, UR13 ;  /* 0x0000000d00078c82 */ /* 0x000fe20008000000 */
[----:B------:R-:W-:Y:S02]  /*19e0*/  UIMAD UR26, UR14, UR10, UR26 ;  /* 0x0000000a0e1a72a4 */ /* 0x000fe4000f8e021a */
[----:B------:R-:W-:Y:S02]  /*19f0*/  USEL UR8, UR4, UR8, !UP2 ;  /* 0x0000000804087287 */ /* 0x000fe4000d000000 */
[----:B------:R-:W-:Y:S02]  /*1a00*/  @!UP0 USHF.R.U32.HI UR7, URZ, UR9, UR7 ;  /* 0x00000009ff078299 */ /* 0x000fe40008011607 */
[----:B------:R-:W-:Y:S02]  /*1a10*/  UIADD3 UR9, UPT, UPT, -UR8, URZ, URZ ;  /* 0x000000ff08097290 */ /* 0x000fe4000fffe1ff */
[----:B------:R-:W-:Y:S02]  /*1a20*/  @!UP0 USEL UR7, UR5, UR7, !UP2 ;  /* 0x0000000705078287 */ /* 0x000fe4000d000000 */
[----:B------:R-:W-:-:S02]  /*1a30*/  UIMAD UR9, UR23, UR9, UR4 ;  /* 0x00000009170972a4 */ /* 0x000fc4000f8e0204 */
[----:B------:R-:W-:Y:S02]  /*1a40*/  @!UP0 UIADD3 UR8, UPT, UPT, UR8, -UR7, URZ ;  /* 0x8000000708088290 */ /* 0x000fe4000fffe0ff */
[----:B------:R-:W-:Y:S02]  /*1a50*/  @!UP0 UIMAD UR6, UR9, UR6, UR7 ;  /* 0x00000006090682a4 */ /* 0x000fe4000f8e0207 */
[----:B------:R-:W-:Y:S02]  /*1a60*/  @!UP0 UIMAD UR4, UR8, UR23, UR5 ;  /* 0x00000017080482a4 */ /* 0x000fe4000f8e0205 */
[----:B------:R-:W-:Y:S02]  /*1a70*/  UIMAD UR20, UR28, UR20, UR31 ;  /* 0x000000141c1472a4 */ /* 0x000fe4000f8e021f */
[----:B------:R-:W-:Y:S01]  /*1a80*/  UIMAD UR26, UR4, UR14, UR26 ;  /* 0x0000000e041a72a4 */ /* 0x000fe2000f8e021a */
[----:B------:R-:W-:Y:S02]  /*1a90*/  @!UP0 UMOV UR5, UR6 ;  /* 0x0000000600058c82 */ /* 0x000fe40008000000 */
[----:B------:R-:W-:-:S12]  /*1aa0*/  UIMAD UR20, UR5, UR28, UR20 ;  /* 0x0000001c051472a4 */ /* 0x000fd8000f8e0214 */
.L_x_19:
[----:B------:R-:W-:-:S09]  /*1ab0*/  UISETP.NE.AND UP0, UPT, UR29, 0x1, UPT ;  /* 0x000000011d00788c */ /* 0x000fd2000bf05270 */
[----:B------:R-:W-:Y:S05]  /*1ac0*/  BRA.U UP0, `(.L_x_20) ;  /* 0x0000000100447547 */ /* 0x000fea000b800000 */
[----:B------:R-:W1:Y:S01]  /*1ad0*/  LDCU.128 UR8, c[0x0][0xb10] ;  /* 0x00016200ff0877ac */ /* 0x000e620008000c00 */
[----:B------:R-:W2:Y:S01]  /*1ae0*/  LDCU UR12, c[0x0][0xb0c] ;  /* 0x00016180ff0c77ac */ /* 0x000ea20008000800 */
[----:B------:R-:W3:Y:S01]  /*1af0*/  LDCU UR13, c[0x0][0xb20] ;  /* 0x00016400ff0d77ac */ /* 0x000ee20008000800 */
[----:B-1----:R-:W-:Y:S02]  /*1b00*/  UIMAD.WIDE.U32 UR6, UR20, UR8, URZ ;  /* 0x00000008140672a5 */ /* 0x002fe4000f8e00ff */
[----:B------:R-:W-:Y:S02]  /*1b10*/  UIMAD.WIDE.U32 UR4, UR26, UR11, URZ ;  /* 0x0000000b1a0472a5 */ /* 0x000fe4000f8e00ff */
[----:B--2---:R-:W-:Y:S02]  /*1b20*/  UISETP.NE.AND UP1, UPT, UR12, 0x1, UPT ;  /* 0x000000010c00788c */ /* 0x004fe4000bf25270 */
[----:B------:R-:W-:Y:S01]  /*1b30*/  UISETP.NE.AND UP0, UPT, UR10, 0x1, UPT ;  /* 0x000000010a00788c */ /* 0x000fe2000bf05270 */
[----:B------:R-:W-:-:S02]  /*1b40*/  UMOV UR6, UR7 ;  /* 0x0000000700067c82 */ /* 0x000fc40008000000 */
[----:B------:R-:W-:Y:S01]  /*1b50*/  UMOV UR4, UR5 ;  /* 0x0000000500047c82 */ /* 0x000fe20008000000 */
[----:B------:R-:W-:Y:S02]  /*1b60*/  USHF.R.U32.HI UR6, URZ, UR9, UR6 ;  /* 0x00000009ff067299 */ /* 0x000fe40008011606 */
[----:B---3--:R-:W-:Y:S02]  /*1b70*/  USHF.R.U32.HI UR4, URZ, UR13, UR4 ;  /* 0x0000000dff047299 */ /* 0x008fe40008011604 */
[----:B------:R-:W-:Y:S02]  /*1b80*/  USEL UR5, UR20, UR6, !UP1 ;  /* 0x0000000614057287 */ /* 0x000fe4000c800000 */
[----:B------:R-:W-:-:S04]  /*1b90*/  USEL UR4, UR26, UR4, !UP0 ;  /* 0x000000041a047287 */ /* 0x000fc8000c000000 */
[----:B------:R-:W-:Y:S02]  /*1ba0*/  UIADD3 UR6, UPT, UPT, -UR4, UR5, URZ ;  /* 0x0000000504067290 */ /* 0x000fe4000fffe1ff */
[----:B------:R-:W-:Y:S02]  /*1bb0*/  UIADD3 UR4, UPT, UPT, UR4, -UR5, URZ ;  /* 0x8000000504047290 */ /* 0x000fe4000fffe0ff */
[----:B------:R-:W-:Y:S02]  /*1bc0*/  UIMAD UR26, UR6, UR10, UR26 ;  /* 0x0000000a061a72a4 */ /* 0x000fe4000f8e021a */
[----:B------:R-:W-:-:S12]  /*1bd0*/  UIMAD UR20, UR4, UR12, UR20 ;  /* 0x0000000c041472a4 */ /* 0x000fd8000f8e0214 */
.L_x_20:
[----:B------:R-:W-:-:S09]  /*1be0*/  UISETP.EQ.U32.AND UP0, UPT, UR33, 0x1, UPT ;  /* 0x000000012100788c */ /* 0x000fd2000bf02070 */
[----:B------:R-:W-:Y:S05]  /*1bf0*/  BRA.U !UP0, `(.L_x_21) ;  /* 0x00000001080c7547 */ /* 0x000fea000b800000 */
[----:B------:R-:W-:Y:S01]  /*1c00*/  UCGABAR_WAIT ;  /* 0x0000000000007dc7 */ /* 0x000fe20008000000 */
[----:B------:R-:W-:Y:S01]  /*1c10*/  CCTL.IVALL ;  /* 0x00000000ff00798f */ /* 0x000fe20002000000 */
[----:B------:R-:W-:Y:S05]  /*1c20*/  BRA `(.L_x_22) ;  /* 0x0000000000047947 */ /* 0x000fea0003800000 */
.L_x_21:
[----:B------:R-:W-:Y:S06]  /*1c30*/  BAR.SYNC.DEFER_BLOCKING 0x0 ;  /* 0x0000000000007b1d */ /* 0x000fec0000010000 */
.L_x_22:
[----:B------:R-:W-:Y:S05]  /*1c40*/  BRA.U UP5, `(.L_x_23) ;  /* 0x0000001905b07547 */ /* 0x000fea000b800000 */
[----:B------:R-:W1:Y:S01]  /*1c50*/  S2UR UR4, SR_CgaCtaId ;  /* 0x00000000000479c3 */ /* 0x000e620000008800 */
[----:B------:R-:W2:Y:S01]  /*1c60*/  LDCU UR7, c[0x0][0x38c] ;  /* 0x00007180ff0777ac */ /* 0x000ea20008000800 */
[----:B------:R-:W-:Y:S01]  /*1c70*/  PLOP3.LUT P1, PT, PT, PT, UP3, 0x80, 0x8 ;  /* 0x000000000008781c */ /* 0x000fe20003f2f038 */
[----:B------:R-:W-:Y:S01]  /*1c80*/  IMAD.MOV.U32 R12, RZ, RZ, 0x1 ;  /* 0x00000001ff0c7424 */ /* 0x000fe200078e00ff */
[----:B------:R-:W-:Y:S01]  /*1c90*/  ISETP.NE.AND P2, PT, R0, RZ, P3 ;  /* 0x000000ff0000720c */ /* 0x000fe20001f45270 */
[----:B------:R-:W-:Y:S01]  /*1ca0*/  UMOV UR13, 0x400 ;  /* 0x00000400000d7882 */ /* 0x000fe20000000000 */
[----:B------:R-:W-:Y:S01]  /*1cb0*/  UISETP.NE.AND UP0, UPT, UR22, URZ, UPT ;  /* 0x000000ff1600728c */ /* 0x000fe2000bf05270 */
[----:B------:R-:W-:Y:S01]  /*1cc0*/  PLOP3.LUT P1, PT, P1, PT, PT, 0x8, 0x80 ;  /* 0x000000000080781c */ /* 0x000fe20000f2e170 */
[----:B------:R-:W-:Y:S01]  /*1cd0*/  USHF.L.U32 UR6, UR31, 0x5, URZ ;  /* 0x000000051f067899 */ /* 0x000fe200080006ff */
[----:B------:R-:W-:Y:S01]  /*1ce0*/  CS2R R10, SRZ ;  /* 0x00000000000a7805 */ /* 0x000fe2000001ff00 */
[----:B------:R-:W-:Y:S01]  /*1cf0*/  USEL UR21, UR40, 0x2, UP0 ;  /* 0x0000000228157887 */ /* 0x000fe20008000000 */
[----:B------:R-:W-:Y:S01]  /*1d00*/  IMAD.MOV.U32 R9, RZ, RZ, RZ ;  /* 0x000000ffff097224 */ /* 0x000fe200078e00ff */
[----:B------:R-:W-:Y:S01]  /*1d10*/  USHF.L.U32 UR47, UR31, 0x6, URZ ;  /* 0x000000061f2f7899 */ /* 0x000fe200080006ff */
[----:B------:R-:W-:Y:S01]  /*1d20*/  IMAD.MOV.U32 R8, RZ, RZ, 0x1 ;  /* 0x00000001ff087424 */ /* 0x000fe200078e00ff */
[----:B------:R-:W3:Y:S02]  /*1d30*/  LDCU UR43, c[0x0][0x370] ;  /* 0x00006e00ff2b77ac */ /* 0x000ee40008000800 */
[----:B------:R-:W-:-:S02]  /*1d40*/  ULOP3.LUT UR47, UR47, 0x40, URZ, 0xc0, !UPT ;  /* 0x000000402f2f7892 */ /* 0x000fc4000f8ec0ff */
[----:B--2---:R-:W-:Y:S02]  /*1d50*/  UIADD3 UR5, UPT, UPT, UR7, 0x1f, URZ ;  /* 0x0000001f07057890 */ /* 0x004fe4000fffe0ff */
[----:B------:R-:W-:Y:S02]  /*1d60*/  UIADD3 UR50, UPT, UPT, UR7, 0x3e, URZ ;  /* 0x0000003e07327890 */ /* 0x000fe4000fffe0ff */
[----:B-1----:R-:W-:Y:S02]  /*1d70*/  ULEA UR13, UR4, UR13, 0x18 ;  /* 0x0000000d040d7291 */ /* 0x002fe4000f8ec0ff */
[----:B------:R-:W-:Y:S02]  /*1d80*/  USHF.R.S32.HI UR4, URZ, 0x1f, UR5 ;  /* 0x0000001fff047899 */ /* 0x000fe40008011405 */
[----:B------:R-:W-:Y:S02]  /*1d90*/  UIADD3 UR7, UPT, UPT, UR7, -0x1, URZ ;  /* 0xffffffff07077890 */ /* 0x000fe4000fffe0ff */
[----:B------:R-:W-:-:S02]  /*1da0*/  ULEA.HI UR4, UR4, UR5, URZ, 0x5 ;  /* 0x0000000504047291 */ /* 0x000fc4000f8f28ff */
[----:B------:R-:W-:Y:S02]  /*1db0*/  UISETP.GE.U32.AND UP1, UPT, UR7, -0x3f, UPT ;  /* 0xffffffc10700788c */ /* 0x000fe4000bf26070 */
[----:B------:R-:W-:Y:S02]  /*1dc0*/  USHF.R.S32.HI UR45, URZ, 0x5, UR4 ;  /* 0x00000005ff2d7899 */ /* 0x000fe40008011404 */
[----:B------:R-:W-:Y:S02]  /*1dd0*/  ULOP3.LUT UR5, UR6, 0x20, URZ, 0xc0, !UPT ;  /* 0x0000002006057892 */ /* 0x000fe4000f8ec0ff */
[----:B------:R-:W-:Y:S02]  /*1de0*/  UISETP.LT.U32.AND UP0, UPT, UR45, 0x10, UPT ;  /* 0x000000102d00788c */ /* 0x000fe4000bf01070 */
[----:B------:R-:W-:Y:S02]  /*1df0*/  ULEA UR38, UR30, UR13, 0x2 ;  /* 0x0000000d1e267291 */ /* 0x000fe4000f8e10ff */
[----:B------:R-:W-:-:S02]  /*1e00*/  USEL UR44, UR45, 0x10, UP0 ;  /* 0x000000102d2c7887 */ /* 0x000fc40008000000 */
[----:B------:R-:W-:Y:S02]  /*1e10*/  ULEA UR37, UR27, UR13, 0x2 ;  /* 0x0000000d1b257291 */ /* 0x000fe4000f8e10ff */
[----:B------:R-:W-:Y:S02]  /*1e20*/  UIADD3 UR4, UPT, UPT, UR44, -0x1, URZ ;  /* 0xffffffff2c047890 */ /* 0x000fe4000fffe0ff */
[----:B------:R-:W-:Y:S01]  /*1e30*/  @UP1 UIADD3 UR4, UPT, UPT, UR44, URZ, URZ ;  /* 0x000000ff2c041290 */ /* 0x000fe2000fffe0ff */
[----:B------:R-:W1:Y:S01]  /*1e40*/  LDCU.64 UR28, c[0x0][0x348] ;  /* 0x00006900ff1c77ac */ /* 0x000e620008000a00 */
[----:B------:R-:W2:Y:S01]  /*1e50*/  LDCU UR41, c[0x0][0x374] ;  /* 0x00006e80ff2977ac */ /* 0x000ea20008000800 */
[----:B------:R-:W-:Y:S02]  /*1e60*/  ULEA UR48, UR48, UR5, 0x4 ;  /* 0x0000000530307291 */ /* 0x000fe4000f8e20ff */
[----:B------:R-:W-:Y:S02]  /*1e70*/  ULEA UR47, UR32, UR47, 0x4 ;  /* 0x0000002f202f7291 */ /* 0x000fe4000f8e20ff */
[----:B------:R-:W-:-:S02]  /*1e80*/  UIADD3 UR38, UPT, UPT, UR38, 0x6400, URZ ;  /* 0x0000640026267890 */ /* 0x000fc4000fffe0ff */
[----:B------:R-:W-:Y:S02]  /*1e90*/  UIADD3 UR37, UPT, UPT, UR37, 0x26400, URZ ;  /* 0x0002640025257890 */ /* 0x000fe4000fffe0ff */
[----:B------:R-:W-:Y:S02]  /*1ea0*/  UIADD3 UR49, UPT, UPT, UR45, -UR44, URZ ;  /* 0x8000002c2d317290 */ /* 0x000fe4000fffe0ff */
[----:B------:R-:W-:Y:S02]  /*1eb0*/  UIADD3 UR31, UPT, UPT, UR4, 0x1, URZ ;  /* 0x00000001041f7890 */ /* 0x000fe4000fffe0ff */
[----:B------:R-:W-:Y:S01]  /*1ec0*/  UIADD3 UR46, UPT, UPT, -UR4, URZ, URZ ;  /* 0x000000ff042e7290 */ /* 0x000fe2000fffe1ff */
[----:B---3--:R-:W-:-:S11]  /*1ed0*/  UMOV UR6, URZ ;  /* 0x000000ff00067c82 */ /* 0x008fd60008000000 */
.L_x_43:
[----:B------:R-:W3:Y:S02]  /*1ee0*/  S2UR UR4, SR_CgaCtaId ;  /* 0x00000000000479c3 */ /* 0x000ee40000008800 */
[----:B---3--:R-:W-:-:S09]  /*1ef0*/  UISETP.NE.AND UP0, UPT, UR4, URZ, UPT ;  /* 0x000000ff0400728c */ /* 0x008fd2000bf05270 */
[----:B-1----:R-:W-:Y:S05]  /*1f00*/  BRA.U UP0, `(.L_x_24) ;  /* 0x0000000100287547 */ /* 0x002fea000b800000 */
[----:B------:R-:W-:Y:S02]  /*1f10*/  LEA R0, R9, UR13, 0x3 ;  /* 0x0000000d09007c11 */ /* 0x000fe4000f8e18ff */
[----:B------:R-:W-:-:S04]  /*1f20*/  SHF.L.U32 R3, R8, 0x1f, RZ ;  /* 0x0000001f08037819 */ /* 0x000fc800000006ff */
[----:B------:R-:W3:Y:S02]  /*1f30*/  SYNCS.PHASECHK.TRANS64.TRYWAIT P0, [R0+URZ+0x1b0], R3 ;  /* 0x0001b003000075a7 */ /* 0x000ee400080011ff */
[----:B---3--:R-:W-:Y:S05]  /*1f40*/  @!P0 BRA `(.L_x_25) ;  /* 0x0000006400a08947 */ /* 0x008fea0003800000 */
.L_x_146:
[----:B------:R4:W-:Y:S01]  /*1f50*/  SYNCS.ARRIVE.TRANS64.A1T0 RZ, [R0+URZ+0x1a0], RZ ;  /* 0x0001a0ff00ff79a7 */ /* 0x0009e200081000ff */
[----:B------:R-:W-:-:S05]  /*1f60*/  VIADD R9, R9, 0x1 ;  /* 0x0000000109097836 */ /* 0x000fca0000000000 */
[----:B------:R-:W-:-:S04]  /*1f70*/  ISETP.NE.AND P0, PT, R9, 0x2, PT ;  /* 0x000000020900780c */ /* 0x000fc80003f05270 */
[----:B---3--:R-:W-:Y:S02]  /*1f80*/  SEL R3, RZ, 0x1, P0 ;  /* 0x00000001ff037807 */ /* 0x008fe40000000000 */
[----:B------:R-:W-:Y:S02]  /*1f90*/  SEL R9, R9, RZ, P0 ;  /* 0x000000ff09097207 */ /* 0x000fe40000000000 */
[----:B------:R-:W-:-:S07]  /*1fa0*/  LOP3.LUT R8, R8, R3, RZ, 0x3c, !PT ;  /* 0x0000000308087212 */ /* 0x000fce00078e3cff */
.L_x_24:
[----:B------:R-:W-:Y:S01]  /*1fb0*/  ULEA UR4, UR6, UR13, 0x3 ;  /* 0x0000000d06047291 */ /* 0x000fe2000f8e18ff */
[----:B----4-:R-:W-:Y:S01]  /*1fc0*/  SHF.L.U32 R0, R12, 0x1f, RZ ;  /* 0x0000001f0c007819 */ /* 0x010fe200000006ff */
[----:B------:R-:W-:Y:S02]  /*1fd0*/  UISETP.GE.U32.AND UP0, UPT, UR50, 0x3f, UPT ;  /* 0x0000003f3200788c */ /* 0x000fe4000bf06070 */
[----:B------:R-:W-:Y:S01]  /*1fe0*/  ULEA UR11, UR26, UR48, 0x6 ;  /* 0x000000301a0b7291 */ /* 0x000fe2000f8e30ff */
[----:B------:R-:W-:-:S04]  /*1ff0*/  UMOV UR7, URZ ;  /* 0x000000ff00077c82 */ /* 0x000fc80008000000 */
[----:B------:R3:W4:Y:S01]  /*2000*/  SYNCS.PHASECHK.TRANS64.TRYWAIT P0, [UR4+0x80], R0 ;  /* 0x00008000ff0075a7 */ /* 0x0007220008001104 */
[----:B------:R-:W-:-:S04]  /*2010*/  ULEA.HI UR4, UR20, UR20, URZ, 0x1 ;  /* 0x0000001414047291 */ /* 0x000fc8000f8f08ff */
[----:B------:R-:W-:-:S04]  /*2020*/  USHF.L.U32 UR4, UR4, 0x6, URZ ;  /* 0x0000000604047899 */ /* 0x000fc800080006ff */
[----:B------:R-:W-:-:S04]  /*2030*/  ULOP3.LUT UR35, UR4, 0xffffff80, URZ, 0xc0, !UPT ;  /* 0xffffff8004237892 */ /* 0x000fc8000f8ec0ff */
[----:B------:R-:W-:Y:S01]  /*2040*/  UIADD3 UR35, UPT, UPT, UR47, UR35, URZ ;  /* 0x000000232f237290 */ /* 0x000fe2000fffe0ff */
[----:B------:R-:W-:Y:S11]  /*2050*/  BRA.U !UP0, `(.L_x_26) ;  /* 0x0000000108d07547 */ /* 0x000ff6000b800000 */
[----:B------:R-:W-:Y:S01]  /*2060*/  UMOV UR17, UR46 ;  /* 0x0000002e00117c82 */ /* 0x000fe20008000000 */
[----:B------:R-:W-:Y:S01]  /*2070*/  UMOV UR4, UR6 ;  /* 0x0000000600047c82 */ /* 0x000fe20008000000 */
[----:B------:R-:W-:-:S05]  /*2080*/  UMOV UR34, URZ ;  /* 0x000000ff00227c82 */ /* 0x000fca0008000000 */
.L_x_32:
[----:B------:R-:W-:Y:S01]  /*2090*/  ULEA UR33, UR4, UR13, 0x3 ;  /* 0x0000000d04217291 */ /* 0x000fe2000f8e18ff */
[----:B------:R-:W-:Y:S01]  /*20a0*/  @P3 MOV R2, 0x6000 ;  /* 0x0000600000023802 */ /* 0x000fe20000000f00 */
[----:B--2-4-:R-:W-:Y:S10]  /*20b0*/  @P0 BRA `(.L_x_27) ;  /* 0x00000000000c0947 */ /* 0x014ff40003800000 */
[----:B------:R-:W-:-:S04]  /*20c0*/  SHF.L.U32 R3, R12, 0x1f, RZ ;  /* 0x0000001f0c037819 */ /* 0x000fc800000006ff */
[----:B------:R-:W4:Y:S02]  /*20d0*/  SYNCS.PHASECHK.TRANS64.TRYWAIT P0, [UR33+0x80], R3 ;  /* 0x00008003ff0075a7 */ /* 0x000f240008001121 */
[----:B----4-:R-:W-:Y:S05]  /*20e0*/  @!P0 BRA `(.L_x_28) ;  /* 0x00000064004c8947 */ /* 0x010fea0003800000 */
.L_x_27:
[----:B------:R4:W-:Y:S01]  /*20f0*/  @P3 SYNCS.ARRIVE.TRANS64 RZ, [UR33], R2 ;  /* 0x00000002ffff39a7 */ /* 0x0009e20008000021 */
[----:B------:R-:W-:Y:S02]  /*2100*/  ULOP3.LUT UR5, UR21, 0x2, URZ, 0xfc, !UPT ;  /* 0x0000000215057892 */ /* 0x000fe4000f8efcff */
[----:B------:R-:W-:Y:S02]  /*2110*/  UIADD3 UR17, UPT, UPT, UR17, 0x1, URZ ;  /* 0x0000000111117890 */ /* 0x000fe4000fffe0ff */
[----:B------:R-:W-:Y:S02]  /*2120*/  UISETP.NE.AND UP0, UPT, UR5, 0x2, UPT ;  /* 0x000000020500788c */ /* 0x000fe4000bf05270 */
[----:B------:R-:W-:-:S07]  /*2130*/  UISETP.NE.AND UP2, UPT, UR17, 0x1, UPT ;  /* 0x000000011100788c */ /* 0x000fce000bf45270 */
[----:B------:R-:W-:Y:S05]  /*2140*/  BRA.U UP0, `(.L_x_29) ;  /* 0x0000000100047547 */ /* 0x000fea000b800000 */
[----:B-12---:R-:W-:Y:S05]  /*2150*/  BPT.TRAP 0x1 ;  /* 0x000000040000795c */ /* 0x006fea0000300000 */
.L_x_29:
[----:B------:R-:W-:Y:S04]  /*2160*/  BSSY.RECONVERGENT B0, `(.L_x_30) ;  /* 0x0000003000007945 */ /* 0x000fe80003800200 */
[----:B------:R-:W-:Y:S05]  /*2170*/  @!P2 BRA `(.L_x_31) ;  /* 0x000000000004a947 */ /* 0x000fea0003800000 */
[----:B-12---:R-:W-:Y:S05]  /*2180*/  BPT.TRAP 0x1 ;  /* 0x000000040000795c */ /* 0x006fea0000300000 */
.L_x_31:
[----:B-12---:R-:W-:Y:S05]  /*2190*/  BSYNC.RECONVERGENT B0 ;  /* 0x0000000000007941 */ /* 0x006fea0003800200 */
.L_x_30:
[----:B------:R-:W-:Y:S02]  /*21a0*/  UIADD3 UR5, UPT, UPT, UR4, 0x1, URZ ;  /* 0x0000000104057890 */ /* 0x000fe4000fffe0ff */
[----:B------:R-:W-:Y:S02]  /*21b0*/  ULEA UR32, UR4, UR30, 0xb ;  /* 0x0000001e04207291 */ /* 0x000fe4000f8e58ff */
[----:B------:R-:W-:Y:S02]  /*21c0*/  UISETP.NE.AND UP0, UPT, UR5, 0x10, UPT ;  /* 0x000000100500788c */ /* 0x000fe4000bf05270 */
[----:B------:R-:W-:Y:S02]  /*21d0*/  UIADD3 UR14, UP1, UPT, UR28, 0x80, URZ ;  /* 0x000000801c0e7890 */ /* 0x000fe4000ff3e0ff */
[----:B------:R-:W-:Y:S02]  /*21e0*/  USEL UR7, URZ, 0x1, UP0 ;  /* 0x00000001ff077887 */ /* 0x000fe40008000000 */
[----:B------:R-:W-:-:S02]  /*21f0*/  USEL UR6, UR5, URZ, UP0 ;  /* 0x000000ff05067287 */ /* 0x000fc40008000000 */
[----:B------:R-:W-:Y:S02]  /*2200*/  ULEA UR32, UR32, UR13, 0x2 ;  /* 0x0000000d20207291 */ /* 0x000fe4000f8e10ff */
[----:B------:R-:W-:Y:S01]  /*2210*/  ULEA UR5, UR6, UR13, 0x3 ;  /* 0x0000000d06057291 */ /* 0x000fe2000f8e18ff */
[----:B------:R-:W-:Y:S01]  /*2220*/  LOP3.LUT R12, R12, UR7, RZ, 0x3c, !PT ;  /* 0x000000070c0c7c12 */ /* 0x000fe2000f8e3cff */
[----:B------:R-:W-:Y:S02]  /*2230*/  ULOP3.LUT UR33, UR33, 0xfefffff8, URZ, 0xc0, !UPT ;  /* 0xfefffff821217892 */ /* 0x000fe4000f8ec0ff */
[----:B------:R-:W-:Y:S01]  /*2240*/  UIADD3.X UR15, UPT, UPT, URZ, UR29, URZ, UP1, !UPT ;  /* 0x0000001dff0f7290 */ /* 0x000fe20008ffe4ff */
[----:B---3--:R-:W-:Y:S01]  /*2250*/  SHF.L.U32 R0, R12, 0x1f, RZ ;  /* 0x0000001f0c007819 */ /* 0x008fe200000006ff */
[----:B------:R-:W-:Y:S02]  /*2260*/  UIADD3 UR32, UPT, UPT, UR32, 0x6400, URZ ;  /* 0x0000640020207890 */ /* 0x000fe4000fffe0ff */
[----:B------:R-:W-:Y:S01]  /*2270*/  UPRMT UR16, URZ, 0x5410, UR25 ;  /* 0x00005410ff107896 */ /* 0x000fe20008000019 */
[----:B------:R1:W2:Y:S01]  /*2280*/  SYNCS.PHASECHK.TRANS64.TRYWAIT P0, [UR5+0x80], R0 ;  /* 0x00008000ff0075a7 */ /* 0x0002a20008001105 */
[----:B------:R-:W-:-:S02]  /*2290*/  ULEA UR5, UR4, UR27, 0xa ;  /* 0x0000001b04057291 */ /* 0x000fc4000f8e50ff */
[----:B------:R-:W-:Y:S02]  /*22a0*/  UIADD3 UR4, UP0, UPT, UR28, 0x180, URZ ;  /* 0x000001801c047890 */ /* 0x000fe4000ff1e0ff */
[----:B------:R-:W-:Y:S02]  /*22b0*/  ULEA UR5, UR5, UR13, 0x2 ;  /* 0x0000000d05057291 */ /* 0x000fe4000f8e10ff */
[----:B------:R-:W-:Y:S02]  /*22c0*/  UPRMT UR7, URZ, 0x5410, UR24 ;  /* 0x00005410ff077896 */ /* 0x000fe40008000018 */
[----:B------:R-:W-:Y:S02]  /*22d0*/  UIADD3 UR8, UPT, UPT, UR5, 0x26400, URZ ;  /* 0x0002640005087890 */ /* 0x000fe4000fffe0ff */
[----:B------:R-:W-:Y:S01]  /*22e0*/  UIADD3.X UR5, UPT, UPT, URZ, UR29, URZ, UP0, !UPT ;  /* 0x0000001dff057290 */ /* 0x000fe200087fe4ff */
[----:B------:R-:W-:Y:S01]  /*22f0*/  UMOV UR18, 0x0 ;  /* 0x0000000000127882 */ /* 0x000fe20000000000 */
[----:B------:R-:W-:Y:S01]  /*2300*/  UMOV UR19, 0x10000000 ;  /* 0x1000000000137882 */ /* 0x000fe20000000000 */
[----:B------:R-:W-:Y:S01]  /*2310*/  UMOV UR10, UR34 ;  /* 0x00000022000a7c82 */ /* 0x000fe20008000000 */
[----:B------:R-:W-:Y:S01]  /*2320*/  UMOV UR12, UR36 ;  /* 0x00000024000c7c82 */ /* 0x000fe20008000000 */
[----:B------:R-:W-:Y:S01]  /*2330*/  UMOV UR9, UR33 ;  /* 0x0000002100097c82 */ /* 0x000fe20008000000 */
[----:B------:R3:W-:Y:S03]  /*2340*/  UTMALDG.3D.MULTICAST.2CTA [UR32], [UR14], UR16, desc[UR18] ;  /* 0x000012200e0073b4 */ /* 0x0007e60008211810 */
[----:B------:R4:W-:Y:S01]  /*2350*/  UTMALDG.3D.MULTICAST.2CTA [UR8], [UR4], UR7, desc[UR18] ;  /* 0x00001208040073b4 */ /* 0x0009e20008211807 */
[----:B---3--:R-:W-:Y:S01]  /*2360*/  UIADD3 UR34, UPT, UPT, UR34, 0x20, URZ ;  /* 0x0000002022227890 */ /* 0x008fe2000fffe0ff */
[----:B----4-:R-:W-:Y:S01]  /*2370*/  UMOV UR7, UR31 ;  /* 0x0000001f00077c82 */ /* 0x010fe20008000000 */
[----:B------:R-:W-:Y:S01]  /*2380*/  UMOV UR4, UR6 ;  /* 0x0000000600047c82 */ /* 0x000fe20008000000 */
[----:B-1----:R-:W-:Y:S09]  /*2390*/  BRA.U UP2, `(.L_x_32) ;  /* 0xfffffffd023c7547 */ /* 0x002ff2000b83ffff */
.L_x_26:
[----:B------:R-:W-:Y:S01]  /*23a0*/  ULEA UR4, UR6, UR13, 0x3 ;  /* 0x0000000d06047291 */ /* 0x000fe2000f8e18ff */
[----:B---3--:R-:W-:Y:S01]  /*23b0*/  SHF.L.U32 R0, R12, 0x1f, RZ ;  /* 0x0000001f0c007819 */ /* 0x008fe200000006ff */
[----:B------:R-:W-:Y:S01]  /*23c0*/  @!P1 SYNCS.ARRIVE.TRANS64.A1T0 RZ, [UR13+0x138], RZ ;  /* 0x000138ffffff99a7 */ /* 0x000fe2000810000d */
[----:B------:R-:W-:-:S06]  /*23d0*/  UISETP.GT.AND UP0, UPT, UR45, UR44, UPT ;  /* 0x0000002c2d00728c */ /* 0x000fcc000bf04270 */
[----:B--2-4-:R2:W3:Y:S03]  /*23e0*/  SYNCS.PHASECHK.TRANS64.TRYWAIT P0, [UR4+0x80], R0 ;  /* 0x00008000ff0075a7 */ /* 0x0144e60008001104 */
[----:B------:R-:W-:Y:S05]  /*23f0*/  BRA.U !UP0, `(.L_x_33) ;  /* 0x0000000108c07547 */ /* 0x000fea000b800000 */
[----:B------:R-:W-:Y:S01]  /*2400*/  UIADD3 UR26, UPT, UPT, UR49, UR7, URZ ;  /* 0x00000007311a7290 */ /* 0x000fe2000fffe0ff */
[----:B------:R-:W-:-:S11]  /*2410*/  UMOV UR4, UR6 ;  /* 0x0000000600047c82 */ /* 0x000fd60008000000 */
.L_x_39:
[----:B------:R-:W-:Y:S01]  /*2420*/  ULEA UR17, UR4, UR13, 0x3 ;  /* 0x0000000d04117291 */ /* 0x000fe2000f8e18ff */
[----:B---3--:R-:W-:Y:S01]  /*2430*/  @P3 MOV R2, 0x6000 ;  /* 0x0000600000023802 */ /* 0x008fe20000000f00 */
[----:B-1-3--:R-:W-:Y:S10]  /*2440*/  @P0 BRA `(.L_x_34) ;  /* 0x00000000000c0947 */ /* 0x00aff40003800000 */
[----:B------:R-:W-:-:S04]  /*2450*/  SHF.L.U32 R3, R12, 0x1f, RZ ;  /* 0x0000001f0c037819 */ /* 0x000fc800000006ff */
[----:B------:R-:W3:Y:S02]  /*2460*/  SYNCS.PHASECHK.TRANS64.TRYWAIT P0, [UR17+0x80], R3 ;  /* 0x00008003ff0075a7 */ /* 0x000ee40008001111 */
[----:B---3--:R-:W-:Y:S05]  /*2470*/  @!P0 BRA `(.L_x_35) ;  /* 0x0000006000808947 */ /* 0x008fea0003800000 */
.L_x_34:
[----:B------:R3:W-:Y:S01]  /*2480*/  @P3 SYNCS.ARRIVE.TRANS64 RZ, [UR17], R2 ;  /* 0x00000002ffff39a7 */ /* 0x0007e20008000011 */
[----:B------:R-:W-:-:S04]  /*2490*/  ULOP3.LUT UR5, UR21, 0x2, URZ, 0xfc, !UPT ;  /* 0x0000000215057892 */ /* 0x000fc8000f8efcff */
[----:B------:R-:W-:-:S09]  /*24a0*/  UISETP.NE.AND UP0, UPT, UR5, 0x2, UPT ;  /* 0x000000020500788c */ /* 0x000fd2000bf05270 */
[----:B------:R-:W-:Y:S05]  /*24b0*/  BRA.U UP0, `(.L_x_36) ;  /* 0x0000000100047547 */ /* 0x000fea000b800000 */
[----:B-1----:R-:W-:Y:S05]  /*24c0*/  BPT.TRAP 0x1 ;  /* 0x000000040000795c */ /* 0x002fea0000300000 */
.L_x_36:
[----:B------:R-:W-:Y:S04]  /*24d0*/  BSSY.RECONVERGENT B0, `(.L_x_37) ;  /* 0x0000003000007945 */ /* 0x000fe80003800200 */
[----:B------:R-:W-:Y:S05]  /*24e0*/  @!P2 BRA `(.L_x_38) ;  /* 0x000000000004a947 */ /* 0x000fea0003800000 */
[----:B-1----:R-:W-:Y:S05]  /*24f0*/  BPT.TRAP 0x1 ;  /* 0x000000040000795c */ /* 0x002fea0000300000 */
.L_x_38:
[----:B-1----:R-:W-:Y:S05]  /*2500*/  BSYNC.RECONVERGENT B0 ;  /* 0x0000000000007941 */ /* 0x002fea0003800200 */
.L_x_37:
[----:B------:R-:W-:Y:S02]  /*2510*/  UIADD3 UR5, UPT, UPT, UR4, 0x1, URZ ;  /* 0x0000000104057890 */ /* 0x000fe4000fffe0ff */
[----:B------:R-:W-:Y:S02]  /*2520*/  UIADD3 UR14, UP1, UPT, UR28, 0x80, URZ ;  /* 0x000000801c0e7890 */ /* 0x000fe4000ff3e0ff */
[----:B------:R-:W-:Y:S02]  /*2530*/  UISETP.NE.AND UP0, UPT, UR5, 0x10, UPT ;  /* 0x000000100500788c */ /* 0x000fe4000bf05270 */
[----:B------:R-:W-:Y:S02]  /*2540*/  ULEA UR16, UR4, UR38, 0xd ;  /* 0x0000002604107291 */ /* 0x000fe4000f8e68ff */
[----:B------:R-:W-:Y:S02]  /*2550*/  USEL UR8, URZ, 0x1, UP0 ;  /* 0x00000001ff087887 */ /* 0x000fe40008000000 */
[----:B------:R-:W-:-:S02]  /*2560*/  USEL UR6, UR5, URZ, UP0 ;  /* 0x000000ff05067287 */ /* 0x000fc40008000000 */
[----:B------:R-:W-:Y:S02]  /*2570*/  UIADD3 UR22, UP0, UPT, UR28, 0x180, URZ ;  /* 0x000001801c167890 */ /* 0x000fe4000ff1e0ff */
[----:B------:R-:W-:Y:S01]  /*2580*/  ULEA UR5, UR6, UR13, 0x3 ;  /* 0x0000000d06057291 */ /* 0x000fe2000f8e18ff */
[----:B------:R-:W-:Y:S01]  /*2590*/  LOP3.LUT R12, R12, UR8, RZ, 0x3c, !PT ;  /* 0x000000080c0c7c12 */ /* 0x000fe2000f8e3cff */
[----:B------:R-:W-:Y:S02]  /*25a0*/  ULEA UR8, UR4, UR37, 0xc ;  /* 0x0000002504087291 */ /* 0x000fe4000f8e60ff */
[----:B------:R-:W-:Y:S01]  /*25b0*/  USHF.L.U32 UR18, UR7, 0x5, URZ ;  /* 0x0000000507127899 */ /* 0x000fe200080006ff */
[----:B--2---:R-:W-:Y:S01]  /*25c0*/  SHF.L.U32 R0, R12, 0x1f, RZ ;  /* 0x0000001f0c007819 */ /* 0x004fe200000006ff */
[----:B------:R-:W-:Y:S02]  /*25d0*/  ULOP3.LUT UR17, UR17, 0xfefffff8, URZ, 0xc0, !UPT ;  /* 0xfefffff811117892 */ /* 0x000fe4000f8ec0ff */
[----:B------:R-:W-:Y:S01]  /*25e0*/  UPRMT UR4, URZ, 0x5410, UR25 ;  /* 0x00005410ff047896 */ /* 0x000fe20008000019 */
[----:B------:R4:W1:Y:S01]  /*25f0*/  SYNCS.PHASECHK.TRANS64.TRYWAIT P0, [UR5+0x80], R0 ;  /* 0x00008000ff0075a7 */ /* 0x0008620008001105 */
[----:B------:R-:W-:-:S02]  /*2600*/  UIADD3.X UR15, UPT, UPT, URZ, UR29, URZ, UP1, !UPT ;  /* 0x0000001dff0f7290 */ /* 0x000fc40008ffe4ff */
[----:B------:R-:W-:Y:S02]  /*2610*/  UPRMT UR5, URZ, 0x5410, UR24 ;  /* 0x00005410ff057896 */ /* 0x000fe40008000018 */
[----:B------:R-:W-:Y:S01]  /*2620*/  UIADD3.X UR23, UPT, UPT, URZ, UR29, URZ, UP0, !UPT ;  /* 0x0000001dff177290 */ /* 0x000fe200087fe4ff */
[----:B------:R-:W-:Y:S01]  /*2630*/  UMOV UR32, 0x0 ;  /* 0x0000000000207882 */ /* 0x000fe20000000000 */
[----:B------:R-:W-:Y:S01]  /*2640*/  UMOV UR33, 0x10000000 ;  /* 0x1000000000217882 */ /* 0x000fe20000000000 */
[----:B------:R-:W-:Y:S01]  /*2650*/  UMOV UR19, UR35 ;  /* 0x0000002300137c82 */ /* 0x000fe20008000000 */
[----:B------:R-:W-:Y:S01]  /*2660*/  UMOV UR20, UR36 ;  /* 0x0000002400147c82 */ /* 0x000fe20008000000 */
[----:B------:R-:W-:Y:S01]  /*2670*/  UMOV UR12, UR36 ;  /* 0x00000024000c7c82 */ /* 0x000fe20008000000 */
[----:B------:R-:W-:Y:S01]  /*2680*/  UMOV UR9, UR17 ;  /* 0x0000001100097c82 */ /* 0x000fe20008000000 */
[----:B------:R-:W-:Y:S01]  /*2690*/  UMOV UR10, UR18 ;  /* 0x00000012000a7c82 */ /* 0x000fe20008000000 */
[----:B------:R2:W-:Y:S01]  /*26a0*/  UTMALDG.3D.MULTICAST.2CTA [UR16], [UR14], UR4, desc[UR32] ;  /* 0x000020100e0073b4 */ /* 0x0005e20008211804 */
[----:B------:R-:W-:-:S04]  /*26b0*/  UIADD3 UR7, UPT, UPT, UR7, 0x1, URZ ;  /* 0x0000000107077890 */ /* 0x000fc8000fffe0ff */
[----:B------:R-:W-:Y:S01]  /*26c0*/  UISETP.NE.AND UP0, UPT, UR7, UR26, UPT ;  /* 0x0000001a0700728c */ /* 0x000fe2000bf05270 */
[----:B------:R4:W-:Y:S01]  /*26d0*/  UTMALDG.3D.MULTICAST.2CTA [UR8], [UR22], UR5, desc[UR32] ;  /* 0x00002008160073b4 */ /* 0x0009e20008211805 */
[----:B--2---:R-:W-:-:S07]  /*26e0*/  UMOV UR4, UR6 ;  /* 0x0000000600047c82 */ /* 0x004fce0008000000 */
[----:B----4-:R-:W-:Y:S05]  /*26f0*/  BRA.U UP0, `(.L_x_39) ;  /* 0xfffffffd00487547 */ /* 0x010fea000b83ffff */
.L_x_33:
[C---:B------:R-:W-:Y:S01]  /*2700*/  LEA R3, R11.reuse, UR13, 0x3 ;  /* 0x0000000d0b037c11 */ /* 0x040fe2000f8e18ff */
[----:B------:R-:W-:Y:S01]  /*2710*/  NOP ;  /* 0x0000000000007918 */ /* 0x000fe20000000000 */
[----:B--2---:R-:W-:Y:S02]  /*2720*/  SHF.L.U32 R0, R10, 0x1f, RZ ;  /* 0x0000001f0a007819 */ /* 0x004fe400000006ff */
[----:B------:R-:W-:Y:S02]  /*2730*/  LEA R5, R11, UR13, 0x4 ;  /* 0x0000000d0b057c11 */ /* 0x000fe4000f8e20ff */
[----:B-1-3--:R-:W1:Y:S02]  /*2740*/  SYNCS.PHASECHK.TRANS64.TRYWAIT P0, [R3+URZ+0x140], R0 ;  /* 0x00014000030075a7 */ /* 0x00ae6400080011ff */
[----:B-1----:R-:W-:Y:S05]  /*2750*/  @!P0 BRA `(.L_x_40) ;  /* 0x0000005c00e08947 */ /* 0x002fea0003800000 */
.L_x_149:
[----:B------:R-:W2:Y:S01]  /*2760*/  LDS.128 R4, [R5+0x1d0] ;  /* 0x0001d00005047984 */ /* 0x000ea20000000c00 */
[----:B------:R-:W-:Y:S01]  /*2770*/  UISETP.GE.AND UP0, UPT, UR42, 0x1, UPT ;  /* 0x000000012a00788c */ /* 0x000fe2000bf06270 */
[----:B------:R-:W-:Y:S01]  /*2780*/  @!PT LDS RZ, [RZ] ;  /* 0x00000000fffff984 */ /* 0x000fe20000000800 */
[----:B------:R-:W-:Y:S01]  /*2790*/  @!PT LDS RZ, [RZ] ;  /* 0x00000000fffff984 */ /* 0x000fe20000000800 */
[----:B------:R-:W-:Y:S01]  /*27a0*/  @!PT LDS RZ, [RZ] ;  /* 0x00000000fffff984 */ /* 0x000fe20000000800 */
[----:B------:R-:W-:Y:S01]  /*27b0*/  @!PT LDS RZ, [RZ] ;  /* 0x00000000fffff984 */ /* 0x000fe20000000800 */
[----:B------:R3:W-:Y:S06]  /*27c0*/  MEMBAR.ALL.CTA ;  /* 0x0000000000007992 */ /* 0x0007ec0000008000 */
[----:B---3--:R-:W3:Y:S01]  /*27d0*/  FENCE.VIEW.ASYNC.S ;  /* 0x00000000000073c6 */ /* 0x008ee20000000000 */
[----:B--2---:R-:W-:-:S13]  /*27e0*/  LOP3.LUT P0, RZ, R6, 0x1, RZ, 0xc0, !PT ;  /* 0x0000000106ff7812 */ /* 0x004fda000780c0ff */
[----:B---3--:R-:W-:Y:S01]  /*27f0*/  VOTEU.ANY UP1, P0 ;  /* 0x0000000000ff7886 */ /* 0x008fe20000020100 */
[----:B------:R-:W-:-:S13]  /*2800*/  PLOP3.LUT P0, PT, PT, PT, UP1, 0x80, 0x8 ;  /* 0x000000000008781c */ /* 0x000fda0003f0f018 */
[----:B-1----:R-:W-:Y:S02]  /*2810*/  @P0 LOP3.LUT R0, R5, 0xffff, RZ, 0xc0, !PT ;  /* 0x0000ffff05000812 */ /* 0x002fe400078ec0ff */
[----:B------:R-:W-:Y:S02]  /*2820*/  @P0 MOV R2, R4 ;  /* 0x0000000400020202 */ /* 0x000fe40000000f00 */
[----:B------:R-:W-:Y:S01]  /*2830*/  @P0 R2UR UR5, R0 ;  /* 0x00000000000502ca */ /* 0x000fe200000e0000 */
[----:B------:R-:W-:Y:S01]  /*2840*/  VIADD R0, R3, 0x150 ;  /* 0x0000015003007836 */ /* 0x000fe20000000000 */
[----:B------:R-:W-:Y:S02]  /*2850*/  @P0 SHF.R.U32.HI R4, RZ, 0x10, R5 ;  /* 0x00000010ff040819 */ /* 0x000fe40000011605 */
[----:B------:R-:W-:Y:S02]  /*2860*/  @P0 R2UR UR7, R2 ;  /* 0x00000000020702ca */ /* 0x000fe400000e0000 */
[----:B------:R-:W-:-:S02]  /*2870*/  PRMT R0, RZ, 0x654, R0 ;  /* 0x00000654ff007816 */ /* 0x000fc40000000000 */
[----:B------:R-:W-:Y:S02]  /*2880*/  @P0 R2UR UR4, R4 ;  /* 0x00000000040402ca */ /* 0x000fe400000e0000 */
[----:B------:R1:W-:Y:S03]  /*2890*/  SYNCS.ARRIVE.TRANS64.RED.A1T0 RZ, [R0+URZ], RZ ;  /* 0x000000ff00ff79a7 */ /* 0x0003e600081004ff */
[----:B------:R-:W-:-:S04]  /*28a0*/  @UP1 UMOV UR39, UR5 ;  /* 0x0000000500271c82 */ /* 0x000fc80008000000 */
[----:B------:R-:W-:-:S04]  /*28b0*/  @UP1 UMOV UR40, UR7 ;  /* 0x0000000700281c82 */ /* 0x000fc80008000000 */
[----:B------:R-:W-:Y:S01]  /*28c0*/  @UP1 UMOV UR36, UR4 ;  /* 0x0000000400241c82 */ /* 0x000fe20008000000 */
[----:B------:R-:W-:Y:S05]  /*28d0*/  BRA.U !UP0, `(.L_x_41) ;  /* 0x0000000108d47547 */ /* 0x000fea000b800000 */
[----:B------:R-:W2:Y:S01]  /*28e0*/  LDCU.128 UR16, c[0x0][0xb10] ;  /* 0x00016200ff1077ac */ /* 0x000ea20008000c00 */
[----:B------:R-:W3:Y:S01]  /*28f0*/  LDCU UR12, c[0x0][0xb20] ;  /* 0x00016400ff0c77ac */ /* 0x000ee20008000800 */
[----:B------:R-:W4:Y:S01]  /*2900*/  LDCU UR20, c[0x0][0xb0c] ;  /* 0x00016180ff1477ac */ /* 0x000f220008000800 */
[----:B------:R-:W1:Y:S01]  /*2910*/  LDCU.64 UR8, c[0x0][0xb28] ;  /* 0x00016500ff0877ac */ /* 0x000e620008000a00 */
[----:B------:R-:W-:Y:S02]  /*2920*/  UISETP.NE.AND UP3, UPT, UR42, 0x1, UPT ;  /* 0x000000012a00788c */ /* 0x000fe4000bf65270 */
[----:B--2---:R-:W-:Y:S02]  /*2930*/  UIMAD.WIDE.U32 UR10, UR41, UR19, URZ ;  /* 0x00000013290a72a5 */ /* 0x004fe4000f8e00ff */
[----:B------:R-:W-:Y:S02]  /*2940*/  UIMAD.WIDE.U32 UR4, UR43, UR16, URZ ;  /* 0x000000102b0472a5 */ /* 0x000fe4000f8e00ff */
[----:B------:R-:W-:-:S02]  /*2950*/  UISETP.NE.AND UP0, UPT, UR18, 0x1, UPT ;  /* 0x000000011200788c */ /* 0x000fc4000bf05270 */
[----:B------:R-:W-:Y:S01]  /*2960*/  UIMAD.WIDE.U32 UR22, UR39, UR19, URZ ;  /* 0x00000013271672a5 */ /* 0x000fe2000f8e00ff */
[----:B------:R-:W-:Y:S02]  /*2970*/  UMOV UR10, UR11 ;  /* 0x0000000b000a7c82 */ /* 0x000fe40008000000 */
[----:B------:R-:W-:Y:S01]  /*2980*/  UMOV UR4, UR5 ;  /* 0x0000000500047c82 */ /* 0x000fe20008000000 */
[----:B---3--:R-:W-:Y:S02]  /*2990*/  USHF.R.U32.HI UR10, URZ, UR12, UR10 ;  /* 0x0000000cff0a7299 */ /* 0x008fe4000801160a */
[----:B----4-:R-:W-:Y:S02]  /*29a0*/  UISETP.NE.AND UP2, UPT, UR20, 0x1, UPT ;  /* 0x000000011400788c */ /* 0x010fe4000bf45270 */
[----:B------:R-:W-:Y:S02]  /*29b0*/  USHF.R.U32.HI UR4, URZ, UR17, UR4 ;  /* 0x00000011ff047299 */ /* 0x000fe40008011604 */
[----:B------:R-:W-:-:S02]  /*29c0*/  USEL UR5, UR41, UR10, !UP0 ;  /* 0x0000000a29057287 */ /* 0x000fc4000c000000 */
[----:B------:R-:W-:Y:S02]  /*29d0*/  USEL UR7, UR43, UR4, !UP2 ;  /* 0x000000042b077287 */ /* 0x000fe4000d000000 */
[----:B-1----:R-:W-:Y:S01]  /*29e0*/  UIMAD.WIDE.U32 UR10, UR5, UR8, URZ ;  /* 0x00000008050a72a5 */ /* 0x002fe2000f8e00ff */
[----:B------:R-:W-:Y:S01]  /*29f0*/  UMOV UR4, UR23 ;  /* 0x0000001700047c82 */ /* 0x000fe20008000000 */
[----:B------:R-:W-:Y:S02]  /*2a00*/  UIMAD.WIDE.U32 UR14, UR40, UR16, URZ ;  /* 0x00000010280e72a5 */ /* 0x000fe4000f8e00ff */
[----:B------:R-:W-:-:S03]  /*2a10*/  UIMAD.WIDE.U32 UR22, UR7, UR8, URZ ;  /* 0x00000008071672a5 */ /* 0x000fc6000f8e00ff */
[----:B------:R-:W-:Y:S01]  /*2a20*/  UMOV UR10, UR11 ;  /* 0x0000000b000a7c82 */ /* 0x000fe20008000000 */
[----:B------:R-:W-:Y:S02]  /*2a30*/  USHF.R.U32.HI UR4, URZ, UR12, UR4 ;  /* 0x0000000cff047299 */ /* 0x000fe40008011604 */
[----:B------:R-:W-:Y:S01]  /*2a40*/  @UP3 USHF.R.U32.HI UR5, URZ, UR9, UR10 ;  /* 0x00000009ff053299 */ /* 0x000fe2000801160a */
[----:B------:R-:W-:Y:S01]  /*2a50*/  UMOV UR14, UR15 ;  /* 0x0000000f000e7c82 */ /* 0x000fe20008000000 */
[----:B------:R-:W-:Y:S01]  /*2a60*/  UMOV UR22, UR23 ;  /* 0x0000001700167c82 */ /* 0x000fe20008000000 */
[----:B------:R-:W-:Y:S02]  /*2a70*/  USHF.R.U32.HI UR17, URZ, UR17, UR14 ;  /* 0x00000011ff117299 */ /* 0x000fe4000801160e */
[----:B------:R-:W-:Y:S02]  /*2a80*/  USEL UR4, UR39, UR4, !UP0 ;  /* 0x0000000427047287 */ /* 0x000fe4000c000000 */
[----:B------:R-:W-:-:S02]  /*2a90*/  @UP3 USHF.R.U32.HI UR7, URZ, UR9, UR22 ;  /* 0x00000009ff073299 */ /* 0x000fc40008011616 */
[----:B------:R-:W-:Y:S02]  /*2aa0*/  UIMAD UR10, UR42, UR5, URZ ;  /* 0x000000052a0a72a4 */ /* 0x000fe4000f8e02ff */
[----:B------:R-:W-:Y:S02]  /*2ab0*/  USEL UR5, UR40, UR17, !UP2 ;  /* 0x0000001128057287 */ /* 0x000fe4000d000000 */
[----:B------:R-:W-:Y:S02]  /*2ac0*/  UIMAD UR12, UR42, UR7, URZ ;  /* 0x000000072a0c72a4 */ /* 0x000fe4000f8e02ff */
[----:B------:R-:W-:Y:S02]  /*2ad0*/  UISETP.GE.AND UP0, UPT, UR4, UR10, UPT ;  /* 0x0000000a0400728c */ /* 0x000fe4000bf06270 */
[----:B------:R-:W-:Y:S02]  /*2ae0*/  UIMAD.WIDE.U32 UR10, UR4, UR8, URZ ;  /* 0x00000008040a72a5 */ /* 0x000fe4000f8e00ff */
[----:B------:R-:W-:-:S02]  /*2af0*/  UISETP.GE.OR UP0, UPT, UR5, UR12, UP0 ;  /* 0x0000000c0500728c */ /* 0x000fc40008706670 */
        /* <DEDUP_REMOVED lines=19> */
.L_x_41:
[----:B------:R-:W2:Y:S02]  /*2c30*/  LDCU UR4, c[0x0][0xb30] ;  /* 0x00016600ff0477ac */ /* 0x000ea40008000800 */
[----:B--2---:R-:W-:-:S09]  /*2c40*/  UISETP.NE.AND UP0, UPT, UR4, 0x1, UPT ;  /* 0x000000010400788c */ /* 0x004fd2000bf05270 */
[----:B------:R-:W-:Y:S05]  /*2c50*/  BRA.U UP0, `(.L_x_42) ;  /* 0x0000000100447547 */ /* 0x000fea000b800000 */
[----:B------:R-:W2:Y:S01]  /*2c60*/  LDCU.128 UR16, c[0x0][0xb10] ;  /* 0x00016200ff1077ac */ /* 0x000ea20008000c00 */
[----:B------:R-:W3:Y:S01]  /*2c70*/  LDCU UR10, c[0x0][0xb0c] ;  /* 0x00016180ff0a77ac */ /* 0x000ee20008000800 */
[----:B------:R-:W4:Y:S01]  /*2c80*/  LDCU UR7, c[0x0][0xb20] ;  /* 0x00016400ff0777ac */ /* 0x000f220008000800 */
[----:B--2---:R-:W-:Y:S02]  /*2c90*/  UIMAD.WIDE.U32 UR8, UR40, UR16, URZ ;  /* 0x00000010280872a5 */ /* 0x004fe4000f8e00ff */
[----:B------:R-:W-:Y:S02]  /*2ca0*/  UIMAD.WIDE.U32 UR4, UR39, UR19, URZ ;  /* 0x00000013270472a5 */ /* 0x000fe4000f8e00ff */
[----:B---3--:R-:W-:Y:S02]  /*2cb0*/  UISETP.NE.AND UP2, UPT, UR10, 0x1, UPT ;  /* 0x000000010a00788c */ /* 0x008fe4000bf45270 */
[----:B------:R-:W-:Y:S01]  /*2cc0*/  UISETP.NE.AND UP0, UPT, UR18, 0x1, UPT ;  /* 0x000000011200788c */ /* 0x000fe2000bf05270 */
[----:B------:R-:W-:-:S02]  /*2cd0*/  UMOV UR8, UR9 ;  /* 0x0000000900087c82 */ /* 0x000fc40008000000 */
[----:B------:R-:W-:Y:S01]  /*2ce0*/  UMOV UR4, UR5 ;  /* 0x0000000500047c82 */ /* 0x000fe20008000000 */
[----:B------:R-:W-:Y:S02]  /*2cf0*/  USHF.R.U32.HI UR17, URZ, UR17, UR8 ;  /* 0x00000011ff117299 */ /* 0x000fe40008011608 */
[----:B----4-:R-:W-:Y:S02]  /*2d00*/  USHF.R.U32.HI UR4, URZ, UR7, UR4 ;  /* 0x00000007ff047299 */ /* 0x010fe40008011604 */
[----:B------:R-:W-:Y:S02]  /*2d10*/  USEL UR5, UR40, UR17, !UP2 ;  /* 0x0000001128057287 */ /* 0x000fe4000d000000 */
[----:B------:R-:W-:-:S04]  /*2d20*/  USEL UR4, UR39, UR4, !UP0 ;  /* 0x0000000427047287 */ /* 0x000fc8000c000000 */
[----:B------:R-:W-:Y:S02]  /*2d30*/  UIADD3 UR7, UPT, UPT, UR5, -UR4, URZ ;  /* 0x8000000405077290 */ /* 0x000fe4000fffe0ff */
[----:B------:R-:W-:Y:S02]  /*2d40*/  UIADD3 UR4, UPT, UPT, -UR5, UR4, URZ ;  /* 0x0000000405047290 */ /* 0x000fe4000fffe1ff */
[----:B------:R-:W-:Y:S02]  /*2d50*/  UIMAD UR39, UR7, UR18, UR39 ;  /* 0x00000012072772a4 */ /* 0x000fe4000f8e0227 */
[----:B------:R-:W-:-:S12]  /*2d60*/  UIMAD UR40, UR4, UR10, UR40 ;  /* 0x0000000a042872a4 */ /* 0x000fd8000f8e0228 */
.L_x_42:
[----:B------:R-:W-:Y:S01]  /*2d70*/  VIADD R11, R11, 0x1 ;  /* 0x000000010b0b7836 */ /* 0x000fe20000000000 */
[----:B------:R-:W-:Y:S01]  /*2d80*/  R2UR UR4, R69 ;  /* 0x00000000450472ca */ /* 0x000fe200000e0000 */
[----:B------:R-:W-:Y:S01]  /*2d90*/  UIADD3 UR20, UPT, UPT, UR40, UR63, URZ ;  /* 0x0000003f28147290 */ /* 0x000fe2000fffe0ff */
[----:B------:R-:W-:Y:S02]  /*2da0*/  PLOP3.LUT P1, PT, PT, PT, PT, 0x80, 0x8 ;  /* 0x000000000008781c */ /* 0x000fe40003f2f070 */
[----:B------:R-:W-:-:S04]  /*2db0*/  ISETP.NE.AND P0, PT, R11, 0x2, PT ;  /* 0x000000020b00780c */ /* 0x000fc80003f05270 */
[----:B------:R-:W-:Y:S02]  /*2dc0*/  SEL R3, RZ, 0x1, P0 ;  /* 0x00000001ff037807 */ /* 0x000fe40000000000 */
[----:B------:R-:W-:Y:S02]  /*2dd0*/  SEL R11, R11, RZ, P0 ;  /* 0x000000ff0b0b7207 */ /* 0x000fe40000000000 */
[----:B------:R-:W-:Y:S01]  /*2de0*/  LOP3.LUT R10, R10, R3, RZ, 0x3c, !PT ;  /* 0x000000030a0a7212 */ /* 0x000fe200078e3cff */
[----:B------:R-:W-:Y:S01]  /*2df0*/  UIADD3 UR26, UPT, UPT, UR39, UR4, URZ ;  /* 0x00000004271a7290 */ /* 0x000fe2000fffe0ff */
[----:B------:R-:W-:Y:S11]  /*2e00*/  BRA.U UP1, `(.L_x_43) ;  /* 0xfffffff101347547 */ /* 0x000ff6000b83ffff */
[----:B------:R-:W-:Y:S01]  /*2e10*/  UIADD3 UR13, UPT, UPT, UR13, 0x80, URZ ;  /* 0x000000800d0d7890 */ /* 0x000fe2000fffe0ff */
[----:B------:R-:W-:-:S03]  /*2e20*/  SHF.L.U32 R3, R12, 0x1f, RZ ;  /* 0x0000001f0c037819 */ /* 0x000fc600000006ff */
[----:B------:R-:W-:-:S09]  /*2e30*/  ULEA UR4, UR6, UR13, 0x3 ;  /* 0x0000000d06047291 */ /* 0x000fd2000f8e18ff */
[----:B------:R-:W2:Y:S02]  /*2e40*/  SYNCS.PHASECHK.TRANS64.TRYWAIT P0, [UR4], R3 ;  /* 0x00000003ff0075a7 */ /* 0x000ea40008001104 */
[----:B--2---:R-:W-:Y:S05]  /*2e50*/  @!P0 BRA `(.L_x_44) ;  /* 0x0000005800348947 */ /* 0x004fea0003800000 */
.L_x_151:
[----:B------:R-:W-:-:S04]  /*2e60*/  UIADD3 UR4, UPT, UPT, UR6, 0x1, URZ ;  /* 0x0000000106047890 */ /* 0x000fc8000fffe0ff */
[----:B------:R-:W-:-:S04]  /*2e70*/  UISETP.NE.AND UP0, UPT, UR4, 0x10, UPT ;  /* 0x000000100400788c */ /* 0x000fc8000bf05270 */
[----:B------:R-:W-:Y:S02]  /*2e80*/  USEL UR6, URZ, 0x1, UP0 ;  /* 0x00000001ff067887 */ /* 0x000fe40008000000 */
[----:B------:R-:W-:-:S04]  /*2e90*/  USEL UR4, UR4, URZ, UP0 ;  /* 0x000000ff04047287 */ /* 0x000fc80008000000 */
[----:B------:R-:W-:Y:S01]  /*2ea0*/  ULEA UR5, UR4, UR13, 0x3 ;  /* 0x0000000d04057291 */ /* 0x000fe2000f8e18ff */
[----:B------:R-:W-:-:S04]  /*2eb0*/  LOP3.LUT R2, R12, UR6, RZ, 0x3c, !PT ;  /* 0x000000060c027c12 */ /* 0x000fc8000f8e3cff */
[----:B-1----:R-:W-:-:S04]  /*2ec0*/  SHF.L.U32 R3, R2, 0x1f, RZ ;  /* 0x0000001f02037819 */ /* 0x002fc800000006ff */
[----:B------:R-:W1:Y:S02]  /*2ed0*/  SYNCS.PHASECHK.TRANS64.TRYWAIT P0, [UR5], R3 ;  /* 0x00000003ff0075a7 */ /* 0x000e640008001105 */
[----:B-1----:R-:W-:Y:S05]  /*2ee0*/  @!P0 BRA `(.L_x_45) ;  /* 0x0000005800288947 */ /* 0x002fea0003800000 */
.L_x_153:
        /* <DEDUP_REMOVED lines=9> */
.L_x_155:
        /* <DEDUP_REMOVED lines=9> */
.L_x_157:
        /* <DEDUP_REMOVED lines=9> */
.L_x_159:
        /* <DEDUP_REMOVED lines=9> */
.L_x_161:
        /* <DEDUP_REMOVED lines=9> */
.L_x_163:
        /* <DEDUP_REMOVED lines=9> */
.L_x_165:
        /* <DEDUP_REMOVED lines=9> */
.L_x_167:
        /* <DEDUP_REMOVED lines=9> */
.L_x_169:
        /* <DEDUP_REMOVED lines=9> */
.L_x_171:
        /* <DEDUP_REMOVED lines=9> */
.L_x_173:
        /* <DEDUP_REMOVED lines=9> */
.L_x_175:
        /* <DEDUP_REMOVED lines=9> */
.L_x_177:
        /* <DEDUP_REMOVED lines=9> */
.L_x_179:
[----:B------:R-:W-:-:S04]  /*3640*/  UIADD3 UR4, UPT, UPT, UR4, 0x1, URZ ;  /* 0x0000000104047890 */ /* 0x000fc8000fffe0ff */
[----:B------:R-:W-:-:S04]  /*3650*/  UISETP.NE.AND UP0, UPT, UR4, 0x10, UPT ;  /* 0x000000100400788c */ /* 0x000fc8000bf05270 */
[----:B------:R-:W-:Y:S02]  /*3660*/  USEL UR5, URZ, 0x1, UP0 ;  /* 0x00000001ff057887 */ /* 0x000fe40008000000 */
[----:B------:R-:W-:-:S04]  /*3670*/  USEL UR4, UR4, URZ, UP0 ;  /* 0x000000ff04047287 */ /* 0x000fc80008000000 */
[----:B------:R-:W-:Y:S01]  /*3680*/  ULEA UR4, UR4, UR13, 0x3 ;  /* 0x0000000d04047291 */ /* 0x000fe2000f8e18ff */
[----:B-1----:R-:W-:-:S04]  /*3690*/  LOP3.LUT R3, R2, UR5, RZ, 0x3c, !PT ;  /* 0x0000000502037c12 */ /* 0x002fc8000f8e3cff */
[----:B------:R-:W-:Y:S01]  /*36a0*/  SHF.L.U32 R3, R3, 0x1f, RZ ;  /* 0x0000001f03037819 */ /* 0x000fe200000006ff */
[----:B------:R-:W-:-:S07]  /*36b0*/  IMAD.U32 R0, RZ, RZ, UR4 ;  /* 0x00000004ff007e24 */ /* 0x000fce000f8e00ff */
.L_x_59:
[----:B-1----:R1:W2:Y:S02]  /*36c0*/  SYNCS.PHASECHK.TRANS64.TRYWAIT P0, [R0+URZ], R3 ;  /* 0x00000003000075a7 */ /* 0x0022a400080011ff */
[----:B--2---:R-:W-:Y:S05]  /*36d0*/  @!P0 NANOSLEEP.SYNCS 0x989680 ;  /* 0x009896800000895d */ /* 0x004fea0003900000 */
[----:B------:R-:W2:Y:S02]  /*36e0*/  @!P0 SYNCS.PHASECHK.TRANS64 P0, [R0+URZ], R3 ;  /* 0x00000003000085a7 */ /* 0x000ea400080010ff */
[----:B--2---:R-:W-:Y:S05]  /*36f0*/  @P0 EXIT ;  /* 0x000000000000094d */ /* 0x004fea0003800000 */
[----:B------:R-:W-:Y:S05]  /*3700*/  BRA `(.L_x_59) ;  /* 0xfffffffc00ec7947 */ /* 0x000fea000383ffff */
.L_x_23:
[----:B------:R-:W1:Y:S02]  /*3710*/  S2UR UR4, SR_CgaCtaId ;  /* 0x00000000000479c3 */ /* 0x000e640000008800 */
[----:B-1----:R-:W-:-:S04]  /*3720*/  UISETP.NE.AND UP0, UPT, UR4, URZ, UPT ;  /* 0x000000ff0400728c */ /* 0x002fc8000bf05270 */
[----:B------:R-:W-:-:S09]  /*3730*/  UISETP.NE.OR UP0, UPT, UR22, 0x1, UP0 ;  /* 0x000000011600788c */ /* 0x000fd20008705670 */
[----:B------:R-:W-:Y:S05]  /*3740*/  BRA.U UP0, `(.L_x_60) ;  /* 0x00000005004c7547 */ /* 0x000fea000b800000 */
[----:B------:R-:W1:Y:S01]  /*3750*/  S2UR UR5, SR_CgaCtaId ;  /* 0x00000000000579c3 */ /* 0x000e620000008800 */
[----:B------:R-:W-:Y:S01]  /*3760*/  UMOV UR4, 0x400 ;  /* 0x0000040000047882 */ /* 0x000fe20000000000 */
[----:B------:R-:W-:Y:S01]  /*3770*/  ISETP.GE.U32.AND P2, PT, R0, 0x10, PT ;  /* 0x000000100000780c */ /* 0x000fe20003f46070 */
[----:B------:R-:W-:Y:S01]  /*3780*/  IMAD.MOV.U32 R12, RZ, RZ, 0x1 ;  /* 0x00000001ff0c7424 */ /* 0x000fe200078e00ff */
[----:B------:R-:W-:Y:S02]  /*3790*/  CS2R R10, SRZ ;  /* 0x00000000000a7805 */ /* 0x000fe4000001ff00 */
[----:B------:R-:W-:Y:S01]  /*37a0*/  CS2R R8, SRZ ;  /* 0x0000000000087805 */ /* 0x000fe2000001ff00 */
[----:B-1----:R-:W-:-:S03]  /*37b0*/  ULEA UR6, UR5, UR4, 0x18 ;  /* 0x0000000405067291 */ /* 0x002fc6000f8ec0ff */
[----:B------:R-:W-:-:S09]  /*37c0*/  UMOV UR5, URZ ;  /* 0x000000ff00057c82 */ /* 0x000fd20008000000 */
.L_x_64:
[----:B------:R-:W-:Y:S02]  /*37d0*/  LEA R2, R8, UR6, 0x3 ;  /* 0x0000000608027c11 */ /* 0x000fe4000f8e18ff */
[----:B------:R-:W-:-:S03]  /*37e0*/  SHF.L.U32 R5, R9, 0x1f, RZ ;  /* 0x0000001f09057819 */ /* 0x000fc600000006ff */
[----:B------:R-:W-:Y:S01]  /*37f0*/  VIADD R4, R2, 0x1b0 ;  /* 0x000001b002047836 */ /* 0x000fe20000000000 */
[----:B------:R-:W1:Y:S02]  /*3800*/  SYNCS.PHASECHK.TRANS64.TRYWAIT P0, [R2+URZ+0x1a0], R5 ;  /* 0x0001a005020075a7 */ /* 0x000e6400080011ff */
[----:B-1----:R-:W-:Y:S05]  /*3810*/  @!P0 BRA `(.L_x_61) ;  /* 0x00000054002c8947 */ /* 0x002fea0003800000 */
.L_x_180:
[----:B------:R-:W-:Y:S01]  /*3820*/  ULEA UR4, UR5, UR6, 0x3 ;  /* 0x0000000605047291 */ /* 0x000fe2000f8e18ff */
[----:B------:R-:W-:Y:S02]  /*3830*/  PRMT R4, RZ, 0x654, R4 ;  /* 0x00000654ff047816 */ /* 0x000fe40000000004 */
[----:B-1----:R-:W-:Y:S01]  /*3840*/  SHF.L.U32 R5, R12, 0x1f, RZ ;  /* 0x0000001f0c057819 */ /* 0x002fe200000006ff */
[----:B------:R-:W-:Y:S01]  /*3850*/  UIADD3 UR7, UPT, UPT, UR4, 0x140, URZ ;  /* 0x0000014004077890 */ /* 0x000fe2000fffe0ff */
[----:B------:R1:W-:Y:S05]  /*3860*/  SYNCS.ARRIVE.TRANS64.RED.A1T0 RZ, [R4+URZ], RZ ;  /* 0x000000ff04ff79a7 */ /* 0x0003ea00081004ff */
[----:B------:R-:W-:Y:S01]  /*3870*/  IMAD.U32 R7, RZ, RZ, UR7 ;  /* 0x00000007ff077e24 */ /* 0x000fe2000f8e00ff */
[----:B------:R-:W2:Y:S04]  /*3880*/  SYNCS.PHASECHK.TRANS64.TRYWAIT P0, [UR4+0x150], R5 ;  /* 0x00015005ff0075a7 */ /* 0x000ea80008001104 */
[----:B------:R-:W-:Y:S01]  /*3890*/  PRMT R6, R0, 0x654, R7 ;  /* 0x0000065400067816 */ /* 0x000fe20000000007 */
[----:B-1----:R-:W-:Y:S01]  /*38a0*/  @!P2 IMAD.MOV.U32 R4, RZ, RZ, 0x10 ;  /* 0x00000010ff04a424 */ /* 0x002fe200078e00ff */
[----:B--2---:R-:W-:Y:S06]  /*38b0*/  @!P0 BRA `(.L_x_62) ;  /* 0x0000005400188947 */ /* 0x004fec0003800000 */
.L_x_182:
[----:B------:R-:W-:Y:S01]  /*38c0*/  ULEA UR8, UR5, UR6, 0x4 ;  /* 0x0000000605087291 */ /* 0x000fe2000f8e20ff */
[----:B------:R-:W-:Y:S01]  /*38d0*/  SEL R3, R6, R3, !P2 ;  /* 0x0000000306037207 */ /* 0x000fe20005000000 */
[----:B------:R-:W-:Y:S01]  /*38e0*/  UIADD3 UR9, UPT, UPT, UR4, 0x140, URZ ;  /* 0x0000014004097890 */ /* 0x000fe2000fffe0ff */
[----:B-1----:R-:W-:Y:S01]  /*38f0*/  LEA R2, R11, UR6, 0x3 ;  /* 0x000000060b027c11 */ /* 0x002fe2000f8e18ff */
[----:B------:R-:W-:Y:S01]  /*3900*/  UIADD3 UR8, UPT, UPT, UR8, 0x1d0, URZ ;  /* 0x000001d008087890 */ /* 0x000fe2000fffe0ff */
[----:B------:R-:W-:Y:S01]  /*3910*/  SHF.L.U32 R5, R10, 0x1f, RZ ;  /* 0x0000001f0a057819 */ /* 0x000fe200000006ff */
[----:B------:R1:W-:Y:S01]  /*3920*/  @!P2 SYNCS.ARRIVE.TRANS64.RED RZ, [R3+URZ], R4 ;  /* 0x0000000403ffa9a7 */ /* 0x0003e200080004ff */
[----:B------:R-:W-:Y:S01]  /*3930*/  UIADD3 UR4, UPT, UPT, UR5, 0x1, URZ ;  /* 0x0000000105047890 */ /* 0x000fe2000fffe0ff */
[----:B------:R-:W-:-:S03]  /*3940*/  VIADD R8, R8, 0x1 ;  /* 0x0000000108087836 */ /* 0x000fc60000000000 */
[----:B------:R-:W-:Y:S02]  /*3950*/  UISETP.NE.AND UP0, UPT, UR4, 0x2, UPT ;  /* 0x000000020400788c */ /* 0x000fe4000bf05270 */
[----:B------:R-:W-:Y:S06]  /*3960*/  UGETNEXTWORKID.BROADCAST [UR8], [UR9] ;  /* 0x00000000080073ca */ /* 0x000fec0008000100 */
[----:B------:R-:W-:Y:S01]  /*3970*/  USEL UR7, URZ, 0x1, UP0 ;  /* 0x00000001ff077887 */ /* 0x000fe20008000000 */
[----:B------:R-:W-:Y:S01]  /*3980*/  ISETP.NE.AND P0, PT, R8, 0x2, PT ;  /* 0x000000020800780c */ /* 0x000fe20003f05270 */
[----:B------:R-:W-:Y:S01]  /*3990*/  USEL UR5, UR4, URZ, UP0 ;  /* 0x000000ff04057287 */ /* 0x000fe20008000000 */
[----:B------:R-:W2:Y:S03]  /*39a0*/  SYNCS.PHASECHK.TRANS64.TRYWAIT P1, [R2+URZ+0x140], R5 ;  /* 0x00014005020075a7 */ /* 0x000ea600080211ff */
[----:B------:R-:W-:Y:S01]  /*39b0*/  LOP3.LUT R12, R12, UR7, RZ, 0x3c, !PT ;  /* 0x000000070c0c7c12 */ /* 0x000fe2000f8e3cff */
[----:B-12---:R-:W-:Y:S07]  /*39c0*/  @!P1 BRA `(.L_x_63) ;  /* 0x0000005000ec9947 */ /* 0x006fee0003800000 */
.L_x_183:
[C---:B------:R-:W-:Y:S01]  /*39d0*/  LEA R4, R11.reuse, UR6, 0x4 ;  /* 0x000000060b047c11 */ /* 0x040fe2000f8e20ff */
[----:B-1----:R-:W-:Y:S01]  /*39e0*/  VIADD R2, R2, 0x150 ;  /* 0x0000015002027836 */ /* 0x002fe20000000000 */
[----:B------:R-:W-:Y:S01]  /*39f0*/  SEL R8, R8, RZ, P0 ;  /* 0x000000ff08087207 */ /* 0x000fe20000000000 */
[----:B------:R-:W-:-:S03]  /*3a00*/  VIADD R11, R11, 0x1 ;  /* 0x000000010b0b7836 */ /* 0x000fc60000000000 */
[----:B------:R-:W1:Y:S01]  /*3a10*/  LDS.128 R4, [R4+0x1d0] ;  /* 0x0001d00004047984 */ /* 0x000e620000000c00 */
[----:B------:R-:W-:Y:S02]  /*3a20*/  PRMT R2, RZ, 0x654, R2 ;  /* 0x00000654ff027816 */ /* 0x000fe40000000002 */
[C---:B------:R-:W-:Y:S01]  /*3a30*/  ISETP.NE.AND P1, PT, R11.reuse, 0x2, PT ;  /* 0x000000020b00780c */ /* 0x040fe20003f25270 */
[----:B------:R-:W-:Y:S01]  /*3a40*/  @!PT LDS RZ, [RZ] ;  /* 0x00000000fffff984 */ /* 0x000fe20000000800 */
[----:B------:R-:W-:Y:S01]  /*3a50*/  @!PT LDS RZ, [RZ] ;  /* 0x00000000fffff984 */ /* 0x000fe20000000800 */
[----:B------:R-:W-:Y:S01]  /*3a60*/  @!PT LDS RZ, [RZ] ;  /* 0x00000000fffff984 */ /* 0x000fe20000000800 */
[----:B------:R-:W-:Y:S01]  /*3a70*/  @!PT LDS RZ, [RZ] ;  /* 0x00000000fffff984 */ /* 0x000fe20000000800 */
[----:B------:R2:W-:Y:S06]  /*3a80*/  MEMBAR.ALL.CTA ;  /* 0x0000000000007992 */ /* 0x0005ec0000008000 */
[----:B--2---:R-:W2:Y:S01]  /*3a90*/  FENCE.VIEW.ASYNC.S ;  /* 0x00000000000073c6 */ /* 0x004ea20000000000 */
[----:B------:R-:W-:Y:S01]  /*3aa0*/  SEL R11, R11, RZ, P1 ;  /* 0x000000ff0b0b7207 */ /* 0x000fe20000800000 */
[----:B--2---:R2:W-:Y:S01]  /*3ab0*/  SYNCS.ARRIVE.TRANS64.RED.A1T0 RZ, [R2+URZ], RZ ;  /* 0x000000ff02ff79a7 */ /* 0x0045e200081004ff */
[----:B-1----:R-:W-:-:S02]  /*3ac0*/  LOP3.LUT P3, RZ, R6, 0x1, RZ, 0xc0, !PT ;  /* 0x0000000106ff7812 */ /* 0x002fc4000786c0ff */
[----:B------:R-:W-:-:S04]  /*3ad0*/  SEL R5, RZ, 0x1, P1 ;  /* 0x00000001ff057807 */ /* 0x000fc80000800000 */
[----:B------:R-:W-:Y:S02]  /*3ae0*/  LOP3.LUT R10, R10, R5, RZ, 0x3c, !PT ;  /* 0x000000050a0a7212 */ /* 0x000fe400078e3cff */
[----:B--2---:R-:W-:-:S04]  /*3af0*/  SEL R2, RZ, 0x1, P0 ;  /* 0x00000001ff027807 */ /* 0x004fc80000000000 */
[----:B------:R-:W-:Y:S01]  /*3b00*/  LOP3.LUT R9, R9, R2, RZ, 0x3c, !PT ;  /* 0x0000000209097212 */ /* 0x000fe200078e3cff */
[----:B------:R-:W-:Y:S06]  /*3b10*/  @P3 BRA `(.L_x_64) ;  /* 0xfffffffc002c3947 */ /* 0x000fec000383ffff */
[----:B------:R-:W-:Y:S01]  /*3b20*/  ULEA UR4, UR5, UR6, 0x3 ;  /* 0x0000000605047291 */ /* 0x000fe2000f8e18ff */
[----:B------:R-:W-:-:S08]  /*3b30*/  SHF.L.U32 R3, R12, 0x1f, RZ ;  /* 0x0000001f0c037819 */ /* 0x000fd000000006ff */
[----:B------:R-:W1:Y:S02]  /*3b40*/  SYNCS.PHASECHK.TRANS64 P0, [UR4+0x150], R3 ;  /* 0x00015003ff0075a7 */ /* 0x000e640008001004 */
[----:B-1----:R-:W-:Y:S05]  /*3b50*/  @P0 BRA `(.L_x_65) ;  /* 0x0000000000080947 */ /* 0x002fea0003800000 */
[----:B------:R-:W1:Y:S02]  /*3b60*/  SYNCS.PHASECHK.TRANS64.TRYWAIT P0, [UR4+0x150], R3 ;  /* 0x00015003ff0075a7 */ /* 0x000e640008001104 */
[----:B-1----:R-:W-:Y:S05]  /*3b70*/  @!P0 BRA `(.L_x_66) ;  /* 0x0000005000948947 */ /* 0x002fea0003800000 */
.L_x_65:
[----:B------:R-:W-:-:S04]  /*3b80*/  UIADD3 UR7, UPT, UPT, UR5, 0x1, URZ ;  /* 0x0000000105077890 */ /* 0x000fc8000fffe0ff */
[----:B------:R-:W-:-:S04]  /*3b90*/  UISETP.NE.AND UP0, UPT, UR7, 0x2, UPT ;  /* 0x000000020700788c */ /* 0x000fc8000bf05270 */
[----:B------:R-:W-:Y:S02]  /*3ba0*/  USEL UR8, URZ, 0x1, UP0 ;  /* 0x00000001ff087887 */ /* 0x000fe40008000000 */
[----:B------:R-:W-:-:S04]  /*3bb0*/  USEL UR7, UR7, URZ, UP0 ;  /* 0x000000ff07077287 */ /* 0x000fc80008000000 */
[----:B------:R-:W-:Y:S01]  /*3bc0*/  ULEA UR7, UR7, UR6, 0x3 ;  /* 0x0000000607077291 */ /* 0x000fe2000f8e18ff */
[----:B-1----:R-:W-:-:S04]  /*3bd0*/  LOP3.LUT R3, R12, UR8, RZ, 0x3c, !PT ;  /* 0x000000080c037c12 */ /* 0x002fc8000f8e3cff */
[----:B------:R-:W-:-:S04]  /*3be0*/  SHF.L.U32 R0, R3, 0x1f, RZ ;  /* 0x0000001f03007819 */ /* 0x000fc800000006ff */
[----:B------:R-:W1:Y:S02]  /*3bf0*/  SYNCS.PHASECHK.TRANS64 P0, [UR7+0x150], R0 ;  /* 0x00015000ff0075a7 */ /* 0x000e640008001007 */
[----:B-1----:R-:W-:Y:S05]  /*3c00*/  @P0 EXIT ;  /* 0x000000000000094d */ /* 0x002fea0003800000 */
[----:B------:R-:W-:Y:S02]  /*3c10*/  SHF.L.U32 R3, R3, 0x1f, RZ ;  /* 0x0000001f03037819 */ /* 0x000fe400000006ff */
[----:B------:R-:W-:-:S07]  /*3c20*/  MOV R0, UR7 ;  /* 0x0000000700007c02 */ /* 0x000fce0008000f00 */
.L_x_67:
[----:B-1----:R1:W2:Y:S02]  /*3c30*/  SYNCS.PHASECHK.TRANS64.TRYWAIT P0, [R0+URZ+0x150], R3 ;  /* 0x00015003000075a7 */ /* 0x0022a400080011ff */
[----:B--2---:R-:W-:Y:S05]  /*3c40*/  @!P0 NANOSLEEP.SYNCS 0x989680 ;  /* 0x009896800000895d */ /* 0x004fea0003900000 */
[----:B------:R-:W2:Y:S02]  /*3c50*/  @!P0 SYNCS.PHASECHK.TRANS64 P0, [R0+URZ+0x150], R3 ;  /* 0x00015003000085a7 */ /* 0x000ea400080010ff */
[----:B--2---:R-:W-:Y:S05]  /*3c60*/  @P0 EXIT ;  /* 0x000000000000094d */ /* 0x004fea0003800000 */
[----:B------:R-:W-:Y:S05]  /*3c70*/  BRA `(.L_x_67) ;  /* 0xfffffffc00ec7947 */ /* 0x000fea000383ffff */
.L_x_60:
[----:B------:R-:W-:Y:S05]  /*3c80*/  BRA.U UP4, `(.L_x_68) ;  /* 0x0000001104dc7547 */ /* 0x000fea000b800000 */
[----:B------:R-:W1:Y:S01]  /*3c90*/  S2UR UR7, SR_CgaCtaId ;  /* 0x00000000000779c3 */ /* 0x000e620000008800 */
[----:B------:R-:W-:Y:S01]  /*3ca0*/  UMOV UR4, 0x40 ;  /* 0x0000004000047882 */ /* 0x000fe20000000000 */
[----:B------:R-:W-:Y:S01]  /*3cb0*/  NOP ;  /* 0x0000000000007918 */ /* 0x000fe20000000000 */
[----:B------:R-:W-:Y:S01]  /*3cc0*/  UMOV UR6, 0x400 ;  /* 0x0000040000067882 */ /* 0x000fe20000000000 */
[----:B-1----:R-:W-:Y:S02]  /*3cd0*/  ULEA UR5, UR7, UR4, 0x18 ;  /* 0x0000000407057291 */ /* 0x002fe4000f8ec0ff */
[----:B------:R-:W-:-:S07]  /*3ce0*/  ULEA UR6, UR7, UR6, 0x18 ;  /* 0x0000000607067291 */ /* 0x000fce000f8ec0ff */
[----:B------:R-:W1:Y:S02]  /*3cf0*/  LDS.U8 R0, [UR5+0x1c] ;  /* 0x00001c05ff007984 */ /* 0x000e640008000000 */
[----:B-1----:R-:W-:-:S13]  /*3d00*/  ISETP.NE.AND P0, PT, R0, RZ, PT ;  /* 0x000000ff0000720c */ /* 0x002fda0003f05270 */
[----:B------:R-:W-:Y:S05]  /*3d10*/  @P0 BRA `(.L_x_69) ;  /* 0x0000000400080947 */ /* 0x000fea0003800000 */
[----:B------:R-:W-:Y:S02]  /*3d20*/  UISETP.NE.U32.AND UP1, UPT, UR46, 0x1, UPT ;  /* 0x000000012e00788c */ /* 0x000fe4000bf25070 */
[----:B------:R-:W-:-:S07]  /*3d30*/  UIADD3 UR7, UPT, UPT, UR5, 0x8, URZ ;  /* 0x0000000805077890 */ /* 0x000fce000fffe0ff */
[----:B------:R-:W-:Y:S05]  /*3d40*/  BRA.U !UP1, `(.L_x_70) ;  /* 0x00000001099c7547 */ /* 0x000fea000b800000 */
[----:B------:R-:W-:Y:S01]  /*3d50*/  ELECT P0, URZ, PT ;  /* 0x0000000000ff782f */ /* 0x000fe20003800000 */
[----:B------:R-:W-:-:S12]  /*3d60*/  BSSY B0, `(.L_x_70) ;  /* 0x0000025000007945 */ /* 0x000fd80003800000 */
[----:B------:R-:W-:Y:S05]  /*3d70*/  @!P0 BRA `(.L_x_71) ;  /* 0x00000000008c8947 */ /* 0x000fea0003800000 */
[----:B------:R-:W-:-:S05]  /*3d80*/  UMOV UR4, 0x10 ;  /* 0x0000001000047882 */ /* 0x000fca0000000000 */
[----:B------:R-:W-:Y:S04]  /*3d90*/  DEPBAR.LE SB1, 0x36 ;  /* 0x00009d800000791a */ /* 0x000fe80000000000 */
[----:B------:R-:W1:Y:S02]  /*3da0*/  UTCATOMSWS.2CTA.FIND_AND_SET.ALIGN UP0, UR4, UR4 ;  /* 0x00000004000475e3 */ /* 0x000e640008200800 */
[----:B-1----:R-:W-:Y:S01]  /*3db0*/  MOV R11, UR4 ;  /* 0x00000004000b7c02 */ /* 0x002fe20008000f00 */
[----:B------:R-:W-:Y:S06]  /*3dc0*/  BRA.U UP0, `(.L_x_72) ;  /* 0x0000000100187547 */ /* 0x000fec000b800000 */
.L_x_73:
[----:B------:R-:W-:Y:S05]  /*3dd0*/  NANOSLEEP 0x64 ;  /* 0x000000640000795d */ /* 0x000fea0003800000 */
[----:B------:R-:W-:-:S05]  /*3de0*/  UMOV UR4, 0x10 ;  /* 0x0000001000047882 */ /* 0x000fca0000000000 */
[----:B------:R-:W-:Y:S04]  /*3df0*/  DEPBAR.LE SB1, 0x36 ;  /* 0x00009d800000791a */ /* 0x000fe80000000000 */
[----:B------:R-:W1:Y:S02]  /*3e00*/  UTCATOMSWS.2CTA.FIND_AND_SET.ALIGN UP0, UR4, UR4 ;  /* 0x00000004000475e3 */ /* 0x000e640008200800 */
[----:B-1----:R-:W-:Y:S01]  /*3e10*/  MOV R11, UR4 ;  /* 0x00000004000b7c02 */ /* 0x002fe20008000f00 */
[----:B------:R-:W-:Y:S05]  /*3e20*/  BRA.U !UP0, `(.L_x_73) ;  /* 0xfffffffd08e87547 */ /* 0x000fea000b83ffff */
.L_x_72:
[----:B------:R-:W1:Y:S01]  /*3e30*/  LDS R7, [UR5+0x10] ;  /* 0x00001005ff077984 */ /* 0x000e620008000800 */
[----:B------:R-:W-:Y:S01]  /*3e40*/  IMAD.U32 R5, RZ, RZ, UR6 ;  /* 0x00000006ff057e24 */ /* 0x000fe2000f8e00ff */
[----:B------:R-:W-:-:S03]  /*3e50*/  MOV R4, UR45 ;  /* 0x0000002d00047c02 */ /* 0x000fc60008000f00 */
[----:B------:R-:W-:Y:S01]  /*3e60*/  VIADD R5, R5, 0x1f0 ;  /* 0x000001f005057836 */ /* 0x000fe20000000000 */
[----:B-1----:R-:W-:-:S04]  /*3e70*/  SHF.L.U32 R7, R7, 0x1f, RZ ;  /* 0x0000001f07077819 */ /* 0x002fc800000006ff */
[----:B------:R-:W1:Y:S02]  /*3e80*/  SYNCS.PHASECHK.TRANS64.TRYWAIT P0, [UR5+0x8], R7 ;  /* 0x00000807ff0075a7 */ /* 0x000e640008001105 */
[----:B-1----:R-:W-:Y:S05]  /*3e90*/  @P0 BRA `(.L_x_74) ;  /* 0x0000000000080947 */ /* 0x002fea0003800000 */
[----:B------:R-:W1:Y:S02]  /*3ea0*/  SYNCS.PHASECHK.TRANS64.TRYWAIT P0, [UR5+0x8], R7 ;  /* 0x00000807ff0075a7 */ /* 0x000e640008001105 */
[----:B-1----:R-:W-:Y:S05]  /*3eb0*/  @!P0 BRA `(.L_x_75) ;  /* 0x0000004c00dc8947 */ /* 0x002fea0003800000 */
.L_x_74:
[----:B-1----:R-:W-:Y:S01]  /*3ec0*/  HFMA2 R0, -RZ, RZ, 0, 5.9604644775390625e-08 ;  /* 0x00000001ff007431 */ /* 0x002fe200000001ff */
[----:B------:R-:W-:Y:S01]  /*3ed0*/  UPRMT UR4, UR45, 0x654, UR7 ;  /* 0x000006542d047896 */ /* 0x000fe20008000007 */
[----:B------:R-:W-:Y:S01]  /*3ee0*/  IMAD.MOV.U32 R8, RZ, RZ, 0xffff ;  /* 0x0000ffffff087424 */ /* 0x000fe200078e00ff */
[----:B------:R-:W-:Y:S01]  /*3ef0*/  PRMT R4, R4, 0x654, R5 ;  /* 0x0000065404047816 */ /* 0x000fe20000000005 */
[----:B------:R-:W-:Y:S02]  /*3f00*/  IMAD.MOV.U32 R6, RZ, RZ, 0x4 ;  /* 0x00000004ff067424 */ /* 0x000fe400078e00ff */
[----:B------:R-:W-:Y:S01]  /*3f10*/  IMAD.SHL.U32 R9, R11, 0x20, RZ ;  /* 0x000000200b097824 */ /* 0x000fe200078e00ff */
[----:B------:R-:W-:Y:S02]  /*3f20*/  MOV R5, UR4 ;  /* 0x0000000400057c02 */ /* 0x000fe40008000f00 */
[-C--:B------:R-:W-:Y:S01]  /*3f30*/  SHF.L.U32 R8, R8, R11.reuse, RZ ;  /* 0x0000000b08087219 */ /* 0x080fe200000006ff */
[----:B------:R1:W-:Y:S01]  /*3f40*/  SYNCS.ARRIVE.TRANS64.RED RZ, [UR4], R6 ;  /* 0x00000006ffff79a7 */ /* 0x0003e20008000404 */
[----:B------:R-:W-:Y:S01]  /*3f50*/  SHF.L.U32 R7, R0, R11, RZ ;  /* 0x0000000b00077219 */ /* 0x000fe200000006ff */
[----:B------:R1:W-:Y:S04]  /*3f60*/  STS [UR6+0x1f0], R9 ;  /* 0x0001f009ff007988 */ /* 0x0003e80008000806 */
[----:B------:R1:W-:Y:S04]  /*3f70*/  STAS [R4.64], R11 ;  /* 0x0000000b04007dbd */ /* 0x0003e8000c0008ff */
[----:B------:R1:W-:Y:S04]  /*3f80*/  ATOMS.OR RZ, [UR5+0x14], R8 ;  /* 0x00001408ffff798c */ /* 0x0003e8000b000005 */
[----:B------:R1:W-:Y:S04]  /*3f90*/  ATOMS.OR RZ, [UR5+0x18], R7 ;  /* 0x00001807ffff798c */ /* 0x0003e8000b000005 */
[----:B------:R1:W-:Y:S02]  /*3fa0*/  ATOMS.XOR RZ, [UR5+0x10], R0 ;  /* 0x00001000ffff798c */ /* 0x0003e4000b800005 */
.L_x_71:
[----:B------:R-:W-:Y:S05]  /*3fb0*/  BSYNC B0 ;  /* 0x0000000000007941 */ /* 0x000fea0003800000 */
.L_x_70:
[----:B------:R-:W-:Y:S05]  /*3fc0*/  BRA.U UP1, `(.L_x_76) ;  /* 0x00000001016c7547 */ /* 0x000fea000b800000 */
[----:B------:R-:W-:-:S03]  /*3fd0*/  UMOV UR4, 0xffffffff ;  /* 0xffffffff00047882 */ /* 0x000fc60000000000 */
[----:B------:R-:W-:Y:S05]  /*3fe0*/  BRA.DIV UR4, `(.L_x_77) ;  /* 0x0000004e04a87947 */ /* 0x000fea000b800000 */
[----:B------:R-:W-:-:S13]  /*3ff0*/  ELECT P0, URZ, PT ;  /* 0x0000000000ff782f */ /* 0x000fda0003800000 */
.L_x_187:
[----:B------:R-:W-:Y:S05]  /*4000*/  @!P0 BRA `(.L_x_76) ;  /* 0x00000000005c8947 */ /* 0x000fea0003800000 */
[----:B-1----:R-:W1:Y:S02]  /*4010*/  LDS R5, [UR5+0x10] ;  /* 0x00001005ff057984 */ /* 0x002e640008000800 */
[----:B-1----:R-:W-:-:S04]  /*4020*/  SHF.L.U32 R5, R5, 0x1f, RZ ;  /* 0x0000001f05057819 */ /* 0x002fc800000006ff */
[----:B------:R-:W1:Y:S02]  /*4030*/  SYNCS.PHASECHK.TRANS64.TRYWAIT P0, [UR5+0x8], R5 ;  /* 0x00000805ff0075a7 */ /* 0x000e640008001105 */
[----:B-1----:R-:W-:Y:S05]  /*4040*/  @P0 BRA `(.L_x_78) ;  /* 0x0000000000080947 */ /* 0x002fea0003800000 */
[----:B------:R-:W1:Y:S02]  /*4050*/  SYNCS.PHASECHK.TRANS64.TRYWAIT P0, [UR5+0x8], R5 ;  /* 0x00000805ff0075a7 */ /* 0x000e640008001105 */
[----:B-1----:R-:W-:Y:S05]  /*4060*/  @!P0 BRA `(.L_x_79) ;  /* 0x0000004c00ac8947 */ /* 0x002fea0003800000 */
.L_x_78:
[----:B------:R-:W2:Y:S01]  /*4070*/  LDS R7, [UR6+0x1f0] ;  /* 0x0001f006ff077984 */ /* 0x000ea20008000800 */
[----:B-1----:R-:W-:Y:S02]  /*4080*/  HFMA2 R0, -RZ, RZ, 0, 5.9604644775390625e-08 ;  /* 0x00000001ff007431 */ /* 0x002fe400000001ff */
[----:B------:R-:W-:Y:S01]  /*4090*/  IMAD.MOV.U32 R4, RZ, RZ, 0xffff ;  /* 0x0000ffffff047424 */ /* 0x000fe200078e00ff */
[----:B------:R-:W-:Y:S01]  /*40a0*/  UPRMT UR4, UR45, 0x654, UR7 ;  /* 0x000006542d047896 */ /* 0x000fe20008000007 */
[----:B--2---:R-:W-:-:S03]  /*40b0*/  IMAD.SHL.U32 R5, R7, 0x20, RZ ;  /* 0x0000002007057824 */ /* 0x004fc600078e00ff */
[-C--:B------:R-:W-:Y:S02]  /*40c0*/  SHF.L.U32 R4, R4, R7.reuse, RZ ;  /* 0x0000000704047219 */ /* 0x080fe400000006ff */
[----:B------:R-:W-:Y:S01]  /*40d0*/  SHF.L.U32 R7, R0, R7, RZ ;  /* 0x0000000700077219 */ /* 0x000fe200000006ff */
[----:B------:R2:W-:Y:S04]  /*40e0*/  STS [UR6+0x1f0], R5 ;  /* 0x0001f005ff007988 */ /* 0x0005e80008000806 */
[----:B------:R2:W-:Y:S04]  /*40f0*/  ATOMS.OR RZ, [UR5+0x14], R4 ;  /* 0x00001404ffff798c */ /* 0x0005e8000b000005 */
[----:B------:R2:W-:Y:S01]  /*4100*/  ATOMS.OR RZ, [UR5+0x18], R7 ;  /* 0x00001807ffff798c */ /* 0x0005e2000b000005 */
[----:B------:R-:W-:Y:S03]  /*4110*/  SYNCS.ARRIVE.TRANS64.RED.A1T0 RZ, [UR4], RZ ;  /* 0x000000ffffff79a7 */ /* 0x000fe60008100404 */
[----:B------:R2:W-:Y:S01]  /*4120*/  ATOMS.XOR RZ, [UR5+0x10], R0 ;  /* 0x00001000ffff798c */ /* 0x0005e2000b800005 */
[----:B------:R-:W-:Y:S05]  /*4130*/  BRA `(.L_x_76) ;  /* 0x0000000000107947 */ /* 0x000fea0003800000 */
.L_x_69:
[----:B------:R-:W-:Y:S02]  /*4140*/  MOV R0, 0xffffffff ;  /* 0xffffffff00007802 */ /* 0x000fe40000000f00 */
[----:B------:R-:W-:-:S03]  /*4150*/  MOV R4, 0x4180 ;  /* 0x0000418000047802 */ /* 0x000fc60000000f00 */
[----:B------:R1:W-:Y:S04]  /*4160*/  STS [UR6+0x1f0], R0 ;  /* 0x0001f000ff007988 */ /* 0x0003e80008000806 */
[----:B-1---5:R-:W-:Y:S05]  /*4170*/  CALL.REL.NOINC `($__internal_1_$__cuda_sm10x_tcgen05_guardrail_trap_phase_invalid_during_alloc) ;  /* 0x00000054000c7944 */ /* 0x022fea0003c00000 */
.L_x_76:
[----:B------:R-:W-:Y:S05]  /*4180*/  WARPSYNC.ALL ;  /* 0x0000000000007948 */ /* 0x000fea0003800000 */
[----:B------:R-:W3:Y:S01]  /*4190*/  S2UR UR4, SR_CgaCtaId ;  /* 0x00000000000479c3 */ /* 0x000ee20000008800 */
[----:B------:R-:W-:Y:S01]  /*41a0*/  UMOV UR26, 0x400 ;  /* 0x00000400001a7882 */ /* 0x000fe20000000000 */
[----:B------:R-:W-:-:S06]  /*41b0*/  NOP ;  /* 0x0000000000007918 */ /* 0x000fcc0000000000 */
[----:B------:R-:W-:Y:S06]  /*41c0*/  BAR.ARV 0x6, 0xa0 ;  /* 0x0182800000007b1d */ /* 0x000fec0000002000 */
[----:B------:R-:W4:Y:S01]  /*41d0*/  LDCU UR6, c[0x0][0x38c] ;  /* 0x00007180ff0677ac */ /* 0x000f220008000800 */
[----:B------:R-:W-:Y:S01]  /*41e0*/  LOP3.LUT R3, R3, 0xffff, RZ, 0xc0, !PT ;  /* 0x0000ffff03037812 */ /* 0x000fe200078ec0ff */
[----:B-1----:R-:W-:Y:S01]  /*41f0*/  IMAD.MOV.U32 R9, RZ, RZ, 0x1 ;  /* 0x00000001ff097424 */ /* 0x002fe200078e00ff */
[----:B------:R-:W-:Y:S01]  /*4200*/  LOP3.LUT R2, R2, 0xffff, RZ, 0xc0, !PT ;  /* 0x0000ffff02027812 */ /* 0x000fe200078ec0ff */
[----:B------:R-:W-:Y:S01]  /*4210*/  IMAD.MOV.U32 R8, RZ, RZ, RZ ;  /* 0x000000ffff087224 */ /* 0x000fe200078e00ff */
[----:B------:R-:W-:Y:S01]  /*4220*/  R2UR UR28, R3 ;  /* 0x00000000031c72ca */ /* 0x000fe200000e0000 */
[----:B------:R-:W-:Y:S01]  /*4230*/  UMOV UR32, URZ ;  /* 0x000000ff00207c82 */ /* 0x000fe20008000000 */
[----:B------:R-:W-:-:S02]  /*4240*/  R2UR UR42, R2 ;  /* 0x00000000022a72ca */ /* 0x000fc400000e0000 */
[----:B------:R-:W-:Y:S01]  /*4250*/  CS2R R2, SRZ ;  /* 0x0000000000027805 */ /* 0x000fe2000001ff00 */
[----:B------:R-:W-:Y:S01]  /*4260*/  UMOV UR23, URZ ;  /* 0x000000ff00177c82 */ /* 0x000fe20008000000 */
[----:B---3--:R-:W-:Y:S01]  /*4270*/  ULEA UR26, UR4, UR26, 0x18 ;  /* 0x0000001a041a7291 */ /* 0x008fe2000f8ec0ff */
[----:B------:R-:W-:Y:S01]  /*4280*/  UMOV UR22, URZ ;  /* 0x000000ff00167c82 */ /* 0x000fe20008000000 */
[----:B------:R-:W-:Y:S02]  /*4290*/  UISETP.NE.AND UP3, UPT, UR46, URZ, UPT ;  /* 0x000000ff2e00728c */ /* 0x000fe4000bf65270 */
[----:B------:R-:W-:Y:S02]  /*42a0*/  UIADD3 UR5, UPT, UPT, UR26, 0x6400, URZ ;  /* 0x000064001a057890 */ /* 0x000fe4000fffe0ff */
[----:B------:R-:W-:-:S03]  /*42b0*/  UIADD3 UR4, UPT, UPT, UR26, 0x26400, URZ ;  /* 0x000264001a047890 */ /* 0x000fc6000fffe0ff */
[----:B--2---:R-:W1:Y:S01]  /*42c0*/  LDS R0, [UR26+0x1f0] ;  /* 0x0001f01aff007984 */ /* 0x004e620008000800 */
[----:B----4-:R-:W-:Y:S02]  /*42d0*/  UIADD3 UR6, UPT, UPT, UR6, 0x1f, URZ ;  /* 0x0000001f06067890 */ /* 0x010fe4000fffe0ff */
[----:B------:R-:W-:Y:S02]  /*42e0*/  USHF.R.U32.HI UR5, URZ, 0x4, UR5 ;  /* 0x00000004ff057899 */ /* 0x000fe40008011605 */
[----:B------:R-:W-:Y:S02]  /*42f0*/  USHF.R.S32.HI UR33, URZ, 0x1f, UR6 ;  /* 0x0000001fff217899 */ /* 0x000fe40008011406 */
[----:B------:R-:W-:Y:S02]  /*4300*/  USHF.R.U32.HI UR4, URZ, 0x4, UR4 ;  /* 0x00000004ff047899 */ /* 0x000fe40008011604 */
[----:B------:R-:W-:Y:S02]  /*4310*/  ULEA.HI UR33, UR33, UR6, URZ, 0x5 ;  /* 0x0000000621217291 */ /* 0x000fe4000f8f28ff */
[----:B------:R-:W-:-:S02]  /*4320*/  ULOP3.LUT UR5, UR5, 0x3fff, URZ, 0xc0, !UPT ;  /* 0x00003fff05057892 */ /* 0x000fc4000f8ec0ff */
[----:B------:R-:W-:Y:S02]  /*4330*/  USHF.R.S32.HI UR33, URZ, 0x5, UR33 ;  /* 0x00000005ff217899 */ /* 0x000fe40008011421 */
[----:B------:R-:W-:Y:S02]  /*4340*/  ULOP3.LUT UR30, UR4, 0x3fff, URZ, 0xc0, !UPT ;  /* 0x00003fff041e7892 */ /* 0x000fe4000f8ec0ff */
[----:B------:R-:W-:Y:S01]  /*4350*/  UISETP.LT.AND UP0, UPT, UR33, 0x1, UPT ;  /* 0x000000012100788c */ /* 0x000fe2000bf01270 */
[----:B------:R-:W-:Y:S01]  /*4360*/  UMOV UR40, 0x0 ;  /* 0x0000000000287882 */ /* 0x000fe20000000000 */
[----:B------:R-:W-:Y:S01]  /*4370*/  UMOV UR41, 0x8100910 ;  /* 0x0810091000297882 */ /* 0x000fe20000000000 */
[----:B------:R-:W-:Y:S02]  /*4380*/  ULOP3.LUT UR29, UR5, 0x10000, URZ, 0xfc, !UPT ;  /* 0x00010000051d7892 */ /* 0x000fe4000f8efcff */
[----:B------:R-:W-:Y:S02]  /*4390*/  ULOP3.LUT UR30, UR30, 0x10000, URZ, 0xfc, !UPT ;  /* 0x000100001e1e7892 */ /* 0x000fe4000f8efcff */
[----:B------:R-:W-:Y:S01]  /*43a0*/  USEL UR43, UR33, 0x1, !UP0 ;  /* 0x00000001212b7887 */ /* 0x000fe2000c000000 */
[----:B------:R-:W-:Y:S01]  /*43b0*/  UMOV UR38, 0x0 ;  /* 0x0000000000267882 */ /* 0x000fe20000000000 */
[----:B------:R-:W-:Y:S01]  /*43c0*/  UMOV UR39, 0x8100910 ;  /* 0x0810091000277882 */ /* 0x000fe20000000000 */
[----:B------:R-:W-:Y:S01]  /*43d0*/  UMOV UR36, 0x0 ;  /* 0x0000000000247882 */ /* 0x000fe20000000000 */
[----:B------:R-:W-:Y:S01]  /*43e0*/  UMOV UR37, 0x8100910 ;  /* 0x0810091000257882 */ /* 0x000fe20000000000 */
[----:B------:R-:W-:Y:S01]  /*43f0*/  UMOV UR34, 0x0 ;  /* 0x0000000000227882 */ /* 0x000fe20000000000 */
[----:B------:R-:W-:Y:S01]  /*4400*/  UMOV UR35, 0x8100910 ;  /* 0x0810091000237882 */ /* 0x000fe20000000000 */
[----:B-1----:R-:W-:-:S15]  /*4410*/  R2UR UR44, R0 ;  /* 0x00000000002c72ca */ /* 0x002fde00000e0000 */
.L_x_87:
[C---:B------:R-:W-:Y:S02]  /*4420*/  LEA R0, R8.reuse, UR26, 0x3 ;  /* 0x0000001a08007c11 */ /* 0x040fe4000f8e18ff */
[----:B------:R-:W-:Y:S02]  /*4430*/  SHF.L.U32 R5, R3, 0x1f, RZ ;  /* 0x0000001f03057819 */ /* 0x000fe400000006ff */
[----:B------:R-:W-:Y:S02]  /*4440*/  LEA R4, R8, UR26, 0x4 ;  /* 0x0000001a08047c11 */ /* 0x000fe4000f8e20ff */
[----:B------:R-:W1:Y:S02]  /*4450*/  SYNCS.PHASECHK.TRANS64.TRYWAIT P0, [R0+URZ+0x140], R5 ;  /* 0x00014005000075a7 */ /* 0x000e6400080011ff */
[----:B-1-3--:R-:W-:Y:S05]  /*4460*/  @!P0 BRA `(.L_x_80) ;  /* 0x0000004800c48947 */ /* 0x00afea0003800000 */
.L_x_188:
[----:B-1----:R-:W1:Y:S01]  /*4470*/  LDS.128 R4, [R4+0x1d0] ;  /* 0x0001d00004047984 */ /* 0x002e620000000c00 */
[----:B------:R-:W-:Y:S02]  /*4480*/  VIADD R0, R0, 0x150 ;  /* 0x0000015000007836 */ /* 0x000fe40000000000 */
[----:B------:R-:W-:Y:S01]  /*4490*/  VIADD R8, R8, 0x1 ;  /* 0x0000000108087836 */ /* 0x000fe20000000000 */
[----:B------:R-:W-:Y:S01]  /*44a0*/  @!PT LDS RZ, [RZ] ;  /* 0x00000000fffff984 */ /* 0x000fe20000000800 */
[----:B------:R-:W-:Y:S01]  /*44b0*/  @!PT LDS RZ, [RZ] ;  /* 0x00000000fffff984 */ /* 0x000fe20000000800 */
[----:B------:R-:W-:Y:S01]  /*44c0*/  @!PT LDS RZ, [RZ] ;  /* 0x00000000fffff984 */ /* 0x000fe20000000800 */
[----:B------:R-:W-:Y:S01]  /*44d0*/  @!PT LDS RZ, [RZ] ;  /* 0x00000000fffff984 */ /* 0x000fe20000000800 */
[----:B------:R2:W-:Y:S06]  /*44e0*/  MEMBAR.ALL.CTA ;  /* 0x0000000000007992 */ /* 0x0005ec0000008000 */
[----:B--2---:R-:W2:Y:S01]  /*44f0*/  FENCE.VIEW.ASYNC.S ;  /* 0x00000000000073c6 */ /* 0x004ea20000000000 */
[----:B------:R-:W-:-:S04]  /*4500*/  PRMT R0, RZ, 0x654, R0 ;  /* 0x00000654ff007816 */ /* 0x000fc80000000000 */
[----:B--2---:R2:W-:Y:S01]  /*4510*/  SYNCS.ARRIVE.TRANS64.RED.A1T0 RZ, [R0+URZ], RZ ;  /* 0x000000ff00ff79a7 */ /* 0x0045e200081004ff */
[----:B-1----:R-:W-:Y:S01]  /*4520*/  LOP3.LUT P1, RZ, R6, 0x1, RZ, 0xc0, !PT ;  /* 0x0000000106ff7812 */ /* 0x002fe2000782c0ff */
[----:B--2---:R-:W-:-:S12]  /*4530*/  BRA.U UP3, `(.L_x_81) ;  /* 0x0000000503087547 */ /* 0x004fd8000b800000 */
[----:B------:R-:W1:Y:S01]  /*4540*/  LDCU UR4, c[0x0][0x38c] ;  /* 0x00007180ff0477ac */ /* 0x000e620008000800 */
[----:B------:R-:W-:Y:S02]  /*4550*/  PLOP3.LUT P2, PT, PT, PT, PT, 0x80, 0x8 ;  /* 0x000000000008781c */ /* 0x000fe40003f4f070 */
[----:B------:R-:W-:Y:S01]  /*4560*/  SHF.L.U32 R5, R9, 0x1f, RZ ;  /* 0x0000001f09057819 */ /* 0x000fe200000006ff */
[----:B------:R-:W-:Y:S02]  /*4570*/  ULEA UR31, UR32, UR26, 0x3 ;  /* 0x0000001a201f7291 */ /* 0x000fe4000f8e18ff */
[----:B------:R-:W-:Y:S02]  /*4580*/  ULEA UR11, UR32, UR44, 0x5 ;  /* 0x0000002c200b7291 */ /* 0x000fe4000f8e28ff */
[----:B-1----:R-:W-:-:S06]  /*4590*/  UISETP.GE.AND UP0, UPT, UR4, 0x1, UPT ;  /* 0x000000010400788c */ /* 0x002fcc000bf06270 */
[----:B------:R-:W-:-:S05]  /*45a0*/  PLOP3.LUT P0, PT, PT, PT, UP0, 0x80, 0x8 ;  /* 0x000000000008781c */ /* 0x000fca0003f0f008 */
[----:B------:R-:W-:-:S08]  /*45b0*/  @UP0 ULEA UR4, UR23, UR26, 0x3 ;  /* 0x0000001a17040291 */ /* 0x000fd0000f8e18ff */
[----:B------:R-:W-:-:S04]  /*45c0*/  @P0 SHF.L.U32 R0, R2, 0x1f, RZ ;  /* 0x0000001f02000819 */ /* 0x000fc800000006ff */
[----:B------:R1:W2:Y:S01]  /*45d0*/  @P0 SYNCS.PHASECHK.TRANS64.TRYWAIT P2, [UR4], R0 ;  /* 0x00000000ff0005a7 */ /* 0x0002a20008041104 */
[----:B------:R-:W3:Y:S02]  /*45e0*/  SYNCS.PHASECHK.TRANS64.TRYWAIT P0, [UR31+0x180], R5 ;  /* 0x00018005ff0075a7 */ /* 0x000ee4000800111f */
[----:B-123--:R-:W-:Y:S05]  /*45f0*/  @!P0 BRA `(.L_x_82) ;  /* 0x0000004800748947 */ /* 0x00efea0003800000 */
.L_x_190:
[----:B------:R-:W-:Y:S01]  /*4600*/  UMOV UR27, UR22 ;  /* 0x00000016001b7c82 */ /* 0x000fe20008000000 */
[----:B------:R-:W-:Y:S05]  /*4610*/  BRA.U !UP0, `(.L_x_83) ;  /* 0x0000000108c07547 */ /* 0x000fea000b800000 */
[----:B------:R-:W-:Y:S02]  /*4620*/  UIADD3 UR27, UPT, UPT, UR43, UR22, URZ ;  /* 0x000000162b1b7290 */ /* 0x000fe4000fffe0ff */
[----:B------:R-:W-:Y:S01]  /*4630*/  UPLOP3.LUT UP2, UPT, UPT, UPT, UPT, 0x40, 0x4 ;  /* 0x000000000004789c */ /* 0x000fe20003f4e870 */
[----:B------:R-:W-:Y:S01]  /*4640*/  UMOV UR24, UR33 ;  /* 0x0000002100187c82 */ /* 0x000fe20008000000 */
[----:B------:R-:W-:-:S09]  /*4650*/  UMOV UR10, UR23 ;  /* 0x00000017000a7c82 */ /* 0x000fd20008000000 */
.L_x_86:
[----:B--2---:R-:W-:Y:S01]  /*4660*/  ULEA UR5, UR10, UR26, 0x3 ;  /* 0x0000001a0a057291 */ /* 0x004fe2000f8e18ff */
[----:B---3--:R-:W-:Y:S11]  /*4670*/  @P2 BRA `(.L_x_84) ;  /* 0x00000000000c2947 */ /* 0x008ff60003800000 */
[----:B-1----:R-:W-:Y:S04]  /*4680*/  SHF.L.U32 R5, R2, 0x1f, RZ ;  /* 0x0000001f02057819 */ /* 0x002fe800000006ff */
[----:B------:R-:W1:Y:S02]  /*4690*/  SYNCS.PHASECHK.TRANS64.TRYWAIT P0, [UR5], R5 ;  /* 0x00000005ff0075a7 */ /* 0x000e640008001105 */
[----:B-1----:R-:W-:Y:S05]  /*46a0*/  @!P0 BRA `(.L_x_85) ;  /* 0x0000004800608947 */ /* 0x002fea0003800000 */
.L_x_84:
[----:B------:R-:W-:Y:S01]  /*46b0*/  UISETP.NE.AND UP0, UPT, UR24, 0x1, UPT ;  /* 0x000000011800788c */ /* 0x000fe2000bf05270 */
[----:B------:R-:W-:Y:S01]  /*46c0*/  PLOP3.LUT P2, PT, PT, PT, PT, 0x80, 0x8 ;  /* 0x000000000008781c */ /* 0x000fe20003f4f070 */
[----:B------:R-:W-:Y:S02]  /*46d0*/  UIADD3 UR4, UPT, UPT, UR10, 0x1, URZ ;  /* 0x000000010a047890 */ /* 0x000fe4000fffe0ff */
[----:B------:R-:W-:Y:S02]  /*46e0*/  UIADD3 UR25, UPT, UPT, UR5, 0x80, URZ ;  /* 0x0000008005197890 */ /* 0x000fe4000fffe0ff */
[----:B------:R-:W-:Y:S01]  /*46f0*/  UISETP.NE.AND UP1, UPT, UR4, 0x10, UPT ;  /* 0x000000100400788c */ /* 0x000fe2000bf25270 */
[----:B------:R-:W-:Y:S01]  /*4700*/  PLOP3.LUT P0, PT, PT, PT, UP0, 0x80, 0x8 ;  /* 0x000000000008781c */ /* 0x000fe20003f0f008 */
[----:B------:R-:W-:Y:S02]  /*4710*/  UIADD3 UR22, UPT, UPT, UR22, 0x1, URZ ;  /* 0x0000000116167890 */ /* 0x000fe4000fffe0ff */
[----:B------:R-:W-:Y:S02]  /*4720*/  USEL UR6, URZ, 0x1, UP1 ;  /* 0x00000001ff067887 */ /* 0x000fe40008800000 */
[----:B------:R-:W-:Y:S02]  /*4730*/  USEL UR23, UR4, URZ, UP1 ;  /* 0x000000ff04177287 */ /* 0x000fe40008800000 */
[----:B------:R-:W-:Y:S02]  /*4740*/  UIADD3 UR24, UPT, UPT, UR24, -0x1, URZ ;  /* 0xffffffff18187890 */ /* 0x000fe4000fffe0ff */
[----:B------:R-:W-:Y:S01]  /*4750*/  @UP0 ULEA UR4, UR23, UR26, 0x3 ;  /* 0x0000001a17040291 */ /* 0x000fe2000f8e18ff */
[----:B------:R-:W-:Y:S01]  /*4760*/  LOP3.LUT R2, R2, UR6, RZ, 0x3c, !PT ;  /* 0x0000000602027c12 */ /* 0x000fe2000f8e3cff */
[----:B------:R-:W-:Y:S02]  /*4770*/  ULEA UR6, UR10, UR30, 0x8 ;  /* 0x0000001e0a067291 */ /* 0x000fe4000f8e40ff */
[----:B------:R-:W-:Y:S01]  /*4780*/  UISETP.NE.AND UP0, UPT, UR22, UR27, UPT ;  /* 0x0000001b1600728c */ /* 0x000fe2000bf05270 */
[----:B-1----:R-:W-:Y:S01]  /*4790*/  @P0 SHF.L.U32 R0, R2, 0x1f, RZ ;  /* 0x0000001f02000819 */ /* 0x002fe200000006ff */
[----:B------:R-:W-:Y:S02]  /*47a0*/  UIADD3 UR20, UPT, UPT, UR6, 0x2, URZ ;  /* 0x0000000206147890 */ /* 0x000fe4000fffe0ff */
[----:B------:R-:W-:Y:S01]  /*47b0*/  UIADD3 UR16, UPT, UPT, UR6, 0x4, URZ ;  /* 0x0000000406107890 */ /* 0x000fe2000fffe0ff */
[----:B------:R2:W3:Y:S01]  /*47c0*/  @P0 SYNCS.PHASECHK.TRANS64.TRYWAIT P2, [UR4], R0 ;  /* 0x00000000ff0005a7 */ /* 0x0004e20008041104 */
[----:B------:R-:W-:Y:S02]  /*47d0*/  ULEA UR4, UR10, UR29, 0x9 ;  /* 0x0000001d0a047291 */ /* 0x000fe4000f8e48ff */
[----:B------:R-:W-:Y:S02]  /*47e0*/  UIADD3 UR12, UPT, UPT, UR6, 0x6, URZ ;  /* 0x00000006060c7890 */ /* 0x000fe4000fffe0ff */
[----:B------:R-:W-:Y:S02]  /*47f0*/  UIADD3 UR18, UPT, UPT, UR4, 0x2, URZ ;  /* 0x0000000204127890 */ /* 0x000fe4000fffe0ff */
[----:B------:R-:W-:Y:S02]  /*4800*/  UIADD3 UR14, UPT, UPT, UR4, 0x4, URZ ;  /* 0x00000004040e7890 */ /* 0x000fe4000fffe0ff */
[----:B------:R-:W-:Y:S01]  /*4810*/  UIADD3 UR8, UPT, UPT, UR4, 0x6, URZ ;  /* 0x0000000604087890 */ /* 0x000fe2000fffe0ff */
[----:B------:R-:W-:Y:S01]  /*4820*/  UMOV UR7, 0x40004040 ;  /* 0x4000404000077882 */ /* 0x000fe20000000000 */
[----:B------:R-:W-:Y:S01]  /*4830*/  UMOV UR5, 0x40004040 ;  /* 0x4000404000057882 */ /* 0x000fe20000000000 */
[----:B------:R-:W-:Y:S01]  /*4840*/  UMOV UR21, 0x40004040 ;  /* 0x4000404000157882 */ /* 0x000fe20000000000 */
[----:B------:R2:W-:Y:S01]  /*4850*/  UTCHMMA.2CTA gdesc[UR4], gdesc[UR6], tmem[UR11], tmem[UR40], idesc[UR41], UP2 ;  /* 0x00ff2806040075ea */ /* 0x0005e2000920000b */
[----:B------:R-:W-:Y:S01]  /*4860*/  UPLOP3.LUT UP2, UPT, UPT, UPT, UPT, 0x80, 0x8 ;  /* 0x000000000008789c */ /* 0x000fe20003f4f070 */
[----:B------:R-:W-:Y:S01]  /*4870*/  UMOV UR19, 0x40004040 ;  /* 0x4000404000137882 */ /* 0x000fe20000000000 */
[----:B------:R-:W-:Y:S01]  /*4880*/  UMOV UR17, 0x40004040 ;  /* 0x4000404000117882 */ /* 0x000fe20000000000 */
[----:B------:R2:W-:Y:S01]  /*4890*/  UTCHMMA.2CTA gdesc[UR18], gdesc[UR20], tmem[UR11], tmem[UR38], idesc[UR39], UPT ;  /* 0x00ff2614120075ea */ /* 0x0005e2000ba0000b */
[----:B------:R-:W-:Y:S01]  /*48a0*/  UMOV UR15, 0x40004040 ;  /* 0x40004040000f7882 */ /* 0x000fe20000000000 */
[----:B------:R-:W-:Y:S01]  /*48b0*/  UMOV UR13, 0x40004040 ;  /* 0x40004040000d7882 */ /* 0x000fe20000000000 */
[----:B------:R-:W-:Y:S01]  /*48c0*/  UMOV UR9, 0x40004040 ;  /* 0x4000404000097882 */ /* 0x000fe20000000000 */
[----:B------:R2:W-:Y:S01]  /*48d0*/  UTCHMMA.2CTA gdesc[UR14], gdesc[UR16], tmem[UR11], tmem[UR36], idesc[UR37], UPT ;  /* 0x00ff24100e0075ea */ /* 0x0005e2000ba0000b */
[----:B------:R2:W-:Y:S01]  /*48e0*/  UTCHMMA.2CTA gdesc[UR8], gdesc[UR12], tmem[UR11], tmem[UR34], idesc[UR35], UPT ;  /* 0x00ff220c080075ea */ /* 0x0005e2000ba0000b */
[----:B------:R2:W-:Y:S01]  /*48f0*/  UTCBAR.2CTA.MULTICAST [UR25], URZ, UR28 ;  /* 0x000000ff190073e9 */ /* 0x0005e2000820081c */
[----:B------:R-:W-:Y:S01]  /*4900*/  UMOV UR10, UR23 ;  /* 0x00000017000a7c82 */ /* 0x000fe20008000000 */
[----:B------:R-:W-:Y:S05]  /*4910*/  BRA.U UP0, `(.L_x_86) ;  /* 0xfffffffd00507547 */ /* 0x000fea000b83ffff */
.L_x_83:
[----:B--2---:R-:W-:Y:S01]  /*4920*/  UIADD3 UR4, UPT, UPT, UR31, 0x160, URZ ;  /* 0x000001601f047890 */ /* 0x004fe2000fffe0ff */
[----:B------:R-:W-:-:S08]  /*4930*/  UMOV UR22, UR27 ;  /* 0x0000001b00167c82 */ /* 0x000fd00008000000 */
[----:B------:R2:W-:Y:S01]  /*4940*/  UTCBAR.2CTA.MULTICAST [UR4], URZ, UR42 ;  /* 0x000000ff040073e9 */ /* 0x0005e2000820082a */
[----:B------:R-:W-:Y:S02]  /*4950*/  NOP ;  /* 0x0000000000007918 */ /* 0x000fe40000000000 */
.L_x_81:
[----:B--2---:R-:W-:Y:S01]  /*4960*/  UIADD3 UR4, UPT, UPT, UR32, 0x1, URZ ;  /* 0x0000000120047890 */ /* 0x004fe2000fffe0ff */
[----:B------:R-:W-:-:S03]  /*4970*/  ISETP.NE.AND P0, PT, R8, 0x2, PT ;  /* 0x000000020800780c */ /* 0x000fc60003f05270 */
[----:B------:R-:W-:Y:S01]  /*4980*/  UISETP.NE.AND UP0, UPT, UR4, 0x4, UPT ;  /* 0x000000040400788c */ /* 0x000fe2000bf05270 */
[----:B-1----:R-:W-:Y:S02]  /*4990*/  SEL R0, RZ, 0x1, P0 ;  /* 0x00000001ff007807 */ /* 0x002fe40000000000 */
[----:B------:R-:W-:Y:S01]  /*49a0*/  SEL R8, R8, RZ, P0 ;  /* 0x000000ff08087207 */ /* 0x000fe20000000000 */
[----:B------:R-:W-:Y:S01]  /*49b0*/  USEL UR5, URZ, 0x1, UP0 ;  /* 0x00000001ff057887 */ /* 0x000fe20008000000 */
[----:B------:R-:W-:Y:S01]  /*49c0*/  LOP3.LUT R3, R3, R0, RZ, 0x3c, !PT ;  /* 0x0000000003037212 */ /* 0x000fe200078e3cff */
[----:B------:R-:W-:-:S04]  /*49d0*/  USEL UR32, UR4, URZ, UP0 ;  /* 0x000000ff04207287 */ /* 0x000fc80008000000 */
[----:B------:R-:W-:Y:S01]  /*49e0*/  LOP3.LUT R9, R9, UR5, RZ, 0x3c, !PT ;  /* 0x0000000509097c12 */ /* 0x000fe2000f8e3cff */
[----:B------:R-:W-:Y:S07]  /*49f0*/  @P1 BRA `(.L_x_87) ;  /* 0xfffffff800881947 */ /* 0x000fee000383ffff */
[----:B------:R-:W1:Y:S01]  /*4a00*/  S2UR UR8, SR_CgaCtaId ;  /* 0x00000000000879c3 */ /* 0x000e620000008800 */
[----:B------:R-:W-:Y:S01]  /*4a10*/  ELECT P0, URZ, PT ;  /* 0x0000000000ff782f */ /* 0x000fe20003800000 */
[----:B------:R-:W-:Y:S01]  /*4a20*/  HFMA2 R0, -RZ, RZ, 0, 5.9604644775390625e-08 ;  /* 0x00000001ff007431 */ /* 0x000fe200000001ff */
[----:B------:R-:W-:-:S05]  /*4a30*/  UMOV UR4, 0x40 ;  /* 0x0000004000047882 */ /* 0x000fca0000000000 */
[----:B------:R-:W-:Y:S01]  /*4a40*/  UVIRTCOUNT.DEALLOC.SMPOOL 0x80 ;  /* 0x000000800000784c */ /* 0x000fe20000000000 */
[----:B------:R-:W-:Y:S02]  /*4a50*/  UISETP.NE.AND UP1, UPT, UR46, URZ, UPT ;  /* 0x000000ff2e00728c */ /* 0x000fe4000bf25270 */
[----:B-1----:R-:W-:-:S09]  /*4a60*/  ULEA UR8, UR8, UR4, 0x18 ;  /* 0x0000000408087291 */ /* 0x002fd2000f8ec0ff */
[----:B------:R1:W-:Y:S01]  /*4a70*/  @P0 STS.U8 [UR8+0x1c], R0 ;  /* 0x00001c00ff000988 */ /* 0x0003e20008000008 */
[----:B------:R-:W-:Y:S05]  /*4a80*/  BRA.U UP1, `(.L_x_88) ;  /* 0x0000000101a07547 */ /* 0x000fea000b800000 */
[----:B------:R-:W-:Y:S01]  /*4a90*/  UIADD3 UR7, UPT, UPT, UR26, 0x180, URZ ;  /* 0x000001801a077890 */ /* 0x000fe2000fffe0ff */
[----:B------:R-:W-:-:S03]  /*4aa0*/  SHF.L.U32 R3, R9, 0x1f, RZ ;  /* 0x0000001f09037819 */ /* 0x000fc600000006ff */
[----:B------:R-:W-:-:S09]  /*4ab0*/  ULEA UR4, UR32, UR7, 0x3 ;  /* 0x0000000720047291 */ /* 0x000fd2000f8e18ff */
[----:B------:R-:W2:Y:S02]  /*4ac0*/  SYNCS.PHASECHK.TRANS64.TRYWAIT P0, [UR4], R3 ;  /* 0x00000003ff0075a7 */ /* 0x000ea40008001104 */
[----:B--2---:R-:W-:Y:S05]  /*4ad0*/  @!P0 BRA `(.L_x_89) ;  /* 0x00000044006c8947 */ /* 0x004fea0003800000 */
.L_x_193:
        /* <DEDUP_REMOVED lines=9> */
.L_x_195:
        /* <DEDUP_REMOVED lines=9> */
.L_x_197:
[----:B------:R-:W-:-:S04]  /*4c00*/  UIADD3 UR4, UPT, UPT, UR4, 0x1, URZ ;  /* 0x0000000104047890 */ /* 0x000fc8000fffe0ff */
[----:B------:R-:W-:-:S04]  /*4c10*/  UISETP.NE.AND UP0, UPT, UR4, 0x4, UPT ;  /* 0x000000040400788c */ /* 0x000fc8000bf05270 */
[----:B------:R-:W-:Y:S02]  /*4c20*/  USEL UR5, URZ, 0x1, UP0 ;  /* 0x00000001ff057887 */ /* 0x000fe40008000000 */
[----:B------:R-:W-:-:S04]  /*4c30*/  USEL UR4, UR4, URZ, UP0 ;  /* 0x000000ff04047287 */ /* 0x000fc80008000000 */
[----:B------:R-:W-:Y:S01]  /*4c40*/  ULEA UR4, UR4, UR7, 0x3 ;  /* 0x0000000704047291 */ /* 0x000fe2000f8e18ff */
[----:B-1----:R-:W-:-:S04]  /*4c50*/  LOP3.LUT R3, R2, UR5, RZ, 0x3c, !PT ;  /* 0x0000000502037c12 */ /* 0x002fc8000f8e3cff */
[----:B------:R-:W-:Y:S01]  /*4c60*/  SHF.L.U32 R3, R3, 0x1f, RZ ;  /* 0x0000001f03037819 */ /* 0x000fe200000006ff */
[----:B------:R-:W-:-:S04]  /*4c70*/  IMAD.U32 R0, RZ, RZ, UR4 ;  /* 0x00000004ff007e24 */ /* 0x000fc8000f8e00ff */
[----:B------:R1:W2:Y:S03]  /*4c80*/  SYNCS.PHASECHK.TRANS64.TRYWAIT P0, [R0+URZ], R3 ;  /* 0x00000003000075a7 */ /* 0x0002a600080011ff */
[----:B--2---:R-:W-:Y:S05]  /*4c90*/  @!P0 NANOSLEEP.SYNCS 0x989680 ;  /* 0x009896800000895d */ /* 0x004fea0003900000 */
[----:B------:R-:W2:Y:S02]  /*4ca0*/  @!P0 SYNCS.PHASECHK.TRANS64 P0, [R0+URZ], R3 ;  /* 0x00000003000085a7 */ /* 0x000ea400080010ff */
[----:B--2---:R-:W-:Y:S05]  /*4cb0*/  @P0 BRA `(.L_x_92) ;  /* 0x0000000000200947 */ /* 0x004fea0003800000 */
.L_x_93:
[----:B--2---:R2:W4:Y:S02]  /*4cc0*/  SYNCS.PHASECHK.TRANS64.TRYWAIT P0, [R0+URZ], R3 ;  /* 0x00000003000075a7 */ /* 0x00452400080011ff */
[----:B----4-:R-:W-:Y:S05]  /*4cd0*/  @!P0 NANOSLEEP.SYNCS 0x989680 ;  /* 0x009896800000895d */ /* 0x010fea0003900000 */
[----:B------:R-:W4:Y:S02]  /*4ce0*/  @!P0 SYNCS.PHASECHK.TRANS64 P0, [R0+URZ], R3 ;  /* 0x00000003000085a7 */ /* 0x000f2400080010ff */
[----:B----4-:R-:W-:Y:S05]  /*4cf0*/  @!P0 BRA `(.L_x_93) ;  /* 0xfffffffc00f08947 */ /* 0x010fea000383ffff */
[----:B------:R-:W-:Y:S05]  /*4d00*/  BRA `(.L_x_92) ;  /* 0x00000000000c7947 */ /* 0x000fea0003800000 */
.L_x_88:
[----:B------:R-:W-:-:S04]  /*4d10*/  UIADD3 UR4, UPT, UPT, UR26, 0x1c0, URZ ;  /* 0x000001c01a047890 */ /* 0x000fc8000fffe0ff */
[----:B------:R-:W-:-:S09]  /*4d20*/  UPRMT UR4, UR45, 0x654, UR4 ;  /* 0x000006542d047896 */ /* 0x000fd20008000004 */
[----:B------:R-:W-:Y:S03]  /*4d30*/  SYNCS.ARRIVE.TRANS64.RED.A1T0 RZ, [UR4], RZ ;  /* 0x000000ffffff79a7 */ /* 0x000fe60008100404 */
.L_x_92:
[----:B-12---:R-:W-:Y:S01]  /*4d40*/  SHF.L.U32 R3, RZ, 0x1f, RZ ;  /* 0x0000001fff037819 */ /* 0x006fe200000006ff */
[----:B------:R-:W-:Y:S01]  /*4d50*/  UIADD3 UR4, UPT, UPT, UR26, 0x1c0, URZ ;  /* 0x000001c01a047890 */ /* 0x000fe2000fffe0ff */
[----:B------:R-:W-:Y:S02]  /*4d60*/  PLOP3.LUT P0, PT, PT, PT, UP1, 0x80, 0x8 ;  /* 0x000000000008781c */ /* 0x000fe40003f0f018 */
[----:B------:R-:W1:Y:S02]  /*4d70*/  SYNCS.PHASECHK.TRANS64.TRYWAIT P1, [UR26+0x1c0], R3 ;  /* 0x0001c003ff0075a7 */ /* 0x000e64000802111a */
[----:B-1----:R-:W-:Y:S09]  /*4d80*/  @!P1 BRA `(.L_x_94) ;  /* 0x0000004400089947 */ /* 0x002ff20003800000 */
.L_x_199:
[----:B------:R-:W-:Y:S01]  /*4d90*/  @!UP1 UPRMT UR4, UR45, 0x654, UR4 ;  /* 0x000006542d049896 */ /* 0x000fe20008000004 */
[----:B------:R-:W-:Y:S01]  /*4da0*/  UMOV UR5, 0xffff ;  /* 0x0000ffff00057882 */ /* 0x000fe20000000000 */
[----:B------:R-:W-:-:S07]  /*4db0*/  UMOV UR6, 0x1 ;  /* 0x0000000100067882 */ /* 0x000fce0000000000 */
[----:B------:R-:W-:Y:S01]  /*4dc0*/  @!P0 SYNCS.ARRIVE.TRANS64.RED.A1T0 RZ, [UR4], RZ ;  /* 0x000000ffffff89a7 */ /* 0x000fe20008100404 */
[----:B------:R-:W-:Y:S01]  /*4dd0*/  NOP ;  /* 0x0000000000007918 */ /* 0x000fe20000000000 */
[----:B-1----:R-:W1:Y:S01]  /*4de0*/  LDS R0, [UR8+0x14] ;  /* 0x00001408ff007984 */ /* 0x002e620008000800 */
[----:B------:R-:W-:-:S04]  /*4df0*/  ULOP3.LUT UR4, UR44, 0xffff, URZ, 0xc0, !UPT ;  /* 0x0000ffff2c047892 */ /* 0x000fc8000f8ec0ff */
[----:B------:R-:W-:-:S04]  /*4e00*/  USHF.R.U32.HI UR4, URZ, 0x5, UR4 ;  /* 0x00000005ff047899 */ /* 0x000fc80008011604 */
[----:B------:R-:W-:Y:S02]  /*4e10*/  USHF.L.U32 UR5, UR5, UR4, URZ ;  /* 0x0000000405057299 */ /* 0x000fe400080006ff */
[----:B------:R-:W-:-:S04]  /*4e20*/  USHF.L.U32 UR4, UR6, UR4, URZ ;  /* 0x0000000406047299 */ /* 0x000fc800080006ff */
[----:B-1----:R-:W-:-:S04]  /*4e30*/  LOP3.LUT R0, R0, UR5, RZ, 0xc0, !PT ;  /* 0x0000000500007c12 */ /* 0x002fc8000f8ec0ff */
[----:B------:R-:W-:-:S13]  /*4e40*/  ISETP.NE.AND P0, PT, R0, UR5, PT ;  /* 0x0000000500007c0c */ /* 0x000fda000bf05270 */
[----:B------:R-:W-:Y:S05]  /*4e50*/  @P0 BRA `(.L_x_95) ;  /* 0x0000000000580947 */ /* 0x000fea0003800000 */
[----:B------:R-:W1:Y:S02]  /*4e60*/  LDS R0, [UR8+0x18] ;  /* 0x00001808ff007984 */ /* 0x000e640008000800 */
[----:B-1----:R-:W-:-:S04]  /*4e70*/  LOP3.LUT R0, R0, UR4, RZ, 0xc0, !PT ;  /* 0x0000000400007c12 */ /* 0x002fc8000f8ec0ff */
[----:B------:R-:W-:-:S13]  /*4e80*/  ISETP.NE.AND P0, PT, R0, UR4, PT ;  /* 0x0000000400007c0c */ /* 0x000fda000bf05270 */
[----:B------:R-:W-:Y:S05]  /*4e90*/  @P0 BRA `(.L_x_96) ;  /* 0x00000000003c0947 */ /* 0x000fea0003800000 */
[----:B------:R-:W1:Y:S01]  /*4ea0*/  S2R R2, SR_LANEID ;  /* 0x0000000000027919 */ /* 0x000e620000000000 */
[----:B------:R-:W-:Y:S01]  /*4eb0*/  ULOP3.LUT UR5, URZ, UR5, URZ, 0x33, !UPT ;  /* 0x00000005ff057292 */ /* 0x000fe2000f8e33ff */
[----:B------:R-:W-:Y:S01]  /*4ec0*/  LOP3.LUT R4, RZ, UR4, RZ, 0x33, !PT ;  /* 0x00000004ff047c12 */ /* 0x000fe2000f8e33ff */
[----:B------:R-:W-:Y:S02]  /*4ed0*/  VOTEU.ANY UR4, UPT, PT ;  /* 0x0000000000047886 */ /* 0x000fe400038e0100 */
[----:B------:R-:W-:Y:S01]  /*4ee0*/  UFLO.U32 UR4, UR4 ;  /* 0x00000004000472bd */ /* 0x000fe200080e0000 */
[----:B------:R-:W2:Y:S01]  /*4ef0*/  REDUX UR6, R4 ;  /* 0x00000000040673c4 */ /* 0x000ea20000000000 */
[----:B------:R-:W-:-:S06]  /*4f00*/  IMAD.U32 R0, RZ, RZ, UR5 ;  /* 0x00000005ff007e24 */ /* 0x000fcc000f8e00ff */
[----:B------:R4:W-:Y:S01]  /*4f10*/  UTCATOMSWS.AND URZ, UR5 ;  /* 0x0000000500ff79e3 */ /* 0x0009e20008000000 */
[----:B------:R-:W3:Y:S01]  /*4f20*/  REDUX UR7, R0 ;  /* 0x00000000000773c4 */ /* 0x000ee20000000000 */
[----:B-1----:R-:W-:Y:S01]  /*4f30*/  ISETP.EQ.U32.AND P0, PT, R2, UR4, PT ;  /* 0x0000000402007c0c */ /* 0x002fe2000bf02070 */
[----:B--2---:R-:W-:Y:S01]  /*4f40*/  IMAD.U32 R2, RZ, RZ, UR6 ;  /* 0x00000006ff027e24 */ /* 0x004fe2000f8e00ff */
[----:B---3--:R-:W-:-:S11]  /*4f50*/  MOV R3, UR7 ;  /* 0x0000000700037c02 */ /* 0x008fd60008000f00 */
[----:B------:R4:W-:Y:S04]  /*4f60*/  @P0 ATOMS.AND RZ, [UR8+0x14], R3 ;  /* 0x00001403ffff098c */ /* 0x0009e8000a800008 */
[----:B------:R4:W-:Y:S01]  /*4f70*/  @P0 ATOMS.AND RZ, [UR8+0x18], R2 ;  /* 0x00001802ffff098c */ /* 0x0009e2000a800008 */
[----:B------:R-:W-:Y:S05]  /*4f80*/  BRA `(.L_x_97) ;  /* 0x0000000000147947 */ /* 0x000fea0003800000 */
.L_x_96:
[----:B------:R-:W-:Y:S02]  /*4f90*/  MOV R2, 0x4fb0 ;  /* 0x00004fb000027802 */ /* 0x000fe40000000f00 */
[----:B---3-5:R-:W-:Y:S05]  /*4fa0*/  CALL.REL.NOINC `($__internal_0_$__cuda_sm10x_tcgen05_guardrail_trap_col_being_dealloced_not_returned_by_alloc) ;  /* 0x0000004400747944 */ /* 0x028fea0003c00000 */
[----:B------:R-:W-:Y:S05]  /*4fb0*/  BRA `(.L_x_97) ;  /* 0x0000000000087947 */ /* 0x000fea0003800000 */
.L_x_95:
[----:B------:R-:W-:Y:S02]  /*4fc0*/  MOV R2, 0x4fe0 ;  /* 0x00004fe000027802 */ /* 0x000fe40000000f00 */
[----:B---3-5:R-:W-:Y:S05]  /*4fd0*/  CALL.REL.NOINC `($__internal_2_$__cuda_sm10x_tcgen05_guardrail_trap_unallocated_columns_being_dealloced) ;  /* 0x0000004400807944 */ /* 0x028fea0003c00000 */
.L_x_97:
[----:B------:R-:W-:Y:S01]  /*4fe0*/  NOP ;  /* 0x0000000000007918 */ /* 0x000fe20000000000 */
[----:B----4-:R-:W-:Y:S05]  /*4ff0*/  EXIT ;  /* 0x000000000000794d */ /* 0x010fea0003800000 */
.L_x_68:
[----:B------:R-:W-:-:S09]  /*5000*/  UISETP.NE.OR UP0, UPT, UR22, 0x3, !UP3 ;  /* 0x000000031600788c */ /* 0x000fd2000df05670 */
[----:B------:R-:W-:Y:S05]  /*5010*/  BRA.U UP0, `(.L_x_98) ;  /* 0x0000001100347547 */ /* 0x000fea000b800000 */
[----:B------:R-:W1:Y:S01]  /*5020*/  S2UR UR6, SR_CgaCtaId ;  /* 0x00000000000679c3 */ /* 0x000e620000008800 */
[----:B------:R-:W2:Y:S01]  /*5030*/  LDCU UR37, c[0x0][0x370] ;  /* 0x00006e00ff2577ac */ /* 0x000ea20008000800 */
[----:B------:R-:W-:Y:S02]  /*5040*/  HFMA2 R13, -RZ, RZ, 0, 0 ;  /* 0x00000000ff0d7431 */ /* 0x000fe400000001ff */
[----:B------:R-:W-:Y:S01]  /*5050*/  IMAD.MOV.U32 R15, RZ, RZ, 0x1 ;  /* 0x00000001ff0f7424 */ /* 0x000fe200078e00ff */
[----:B------:R-:W-:Y:S01]  /*5060*/  MOV R7, 0x2000 ;  /* 0x0000200000077802 */ /* 0x000fe20000000f00 */
[----:B------:R-:W2:Y:S01]  /*5070*/  LDCU.128 UR32, c[0x0][0xb10] ;  /* 0x00016200ff2077ac */ /* 0x000ea20008000c00 */
[----:B------:R-:W-:Y:S01]  /*5080*/  IMAD.MOV.U32 R14, RZ, RZ, RZ ;  /* 0x000000ffff0e7224 */ /* 0x000fe200078e00ff */
[----:B------:R-:W3:Y:S01]  /*5090*/  LDC.64 R16, c[0x0][0x348] ;  /* 0x0000d200ff107b82 */ /* 0x000ee20000000a00 */
[----:B------:R-:W4:Y:S01]  /*50a0*/  LDCU UR31, c[0x0][0x374] ;  /* 0x00006e80ff1f77ac */ /* 0x000f220008000800 */
[----:B------:R-:W4:Y:S06]  /*50b0*/  LDCU UR15, c[0x0][0xb0c] ;  /* 0x00016180ff0f77ac */ /* 0x000f2c0008000800 */
[----:B------:R-:W3:Y:S01]  /*50c0*/  LDC.64 R2, c[0x0][0x888] ;  /* 0x00022200ff027b82 */ /* 0x000ee20000000a00 */
[----:B------:R-:W4:Y:S01]  /*50d0*/  LDCU UR41, c[0x0][0xb20] ;  /* 0x00016400ff2977ac */ /* 0x000f220008000800 */
[----:B------:R-:W4:Y:S06]  /*50e0*/  LDCU UR4, c[0x0][0xb30] ;  /* 0x00016600ff0477ac */ /* 0x000f2c0008000800 */
[----:B------:R-:W3:Y:S01]  /*50f0*/  LDC.64 R4, c[0x0][0x890] ;  /* 0x00022400ff047b82 */ /* 0x000ee20000000a00 */
[----:B------:R-:W-:Y:S01]  /*5100*/  UMOV UR29, 0x400 ;  /* 0x00000400001d7882 */ /* 0x000fe20000000000 */
[----:B------:R-:W-:-:S02]  /*5110*/  UPLOP3.LUT UP3, UPT, UPT, UPT, UPT, 0x40, 0x4 ;  /* 0x000000000004789c */ /* 0x000fc40003f6e870 */
[----:B-1----:R-:W-:Y:S02]  /*5120*/  ULEA UR29, UR6, UR29, 0x18 ;  /* 0x0000001d061d7291 */ /* 0x002fe4000f8ec0ff */
[----:B--2---:R-:W-:Y:S02]  /*5130*/  UIMAD.WIDE.U32 UR6, UR37, UR32, URZ ;  /* 0x00000020250672a5 */ /* 0x004fe4000f8e00ff */
[----:B----4-:R-:W-:Y:S02]  /*5140*/  UIMAD.WIDE.U32 UR8, UR31, UR35, URZ ;  /* 0x000000231f0872a5 */ /* 0x010fe4000f8e00ff */
[----:B------:R-:W-:Y:S02]  /*5150*/  UISETP.GE.AND UP0, UPT, UR42, 0x1, UPT ;  /* 0x000000012a00788c */ /* 0x000fe4000bf06270 */
[----:B------:R-:W-:Y:S01]  /*5160*/  UISETP.NE.AND UP4, UPT, UR42, 0x1, UPT ;  /* 0x000000012a00788c */ /* 0x000fe2000bf85270 */
[----:B------:R-:W-:Y:S02]  /*5170*/  UMOV UR6, UR7 ;  /* 0x0000000700067c82 */ /* 0x000fe40008000000 */
[----:B------:R-:W-:Y:S01]  /*5180*/  UMOV UR38, UR9 ;  /* 0x0000000900267c82 */ /* 0x000fe20008000000 */
[----:B------:R-:W1:Y:S01]  /*5190*/  LDCU.64 UR22, c[0x0][0xb28] ;  /* 0x00016500ff1677ac */ /* 0x000e620008000a00 */
[----:B------:R-:W-:-:S02]  /*51a0*/  UISETP.NE.AND UP6, UPT, UR15, 0x1, UPT ;  /* 0x000000010f00788c */ /* 0x000fc4000bfc5270 */
[----:B------:R-:W-:Y:S02]  /*51b0*/  UISETP.NE.AND UP5, UPT, UR34, 0x1, UPT ;  /* 0x000000012200788c */ /* 0x000fe4000bfa5270 */
[----:B------:R-:W-:Y:S02]  /*51c0*/  USHF.R.U32.HI UR39, URZ, UR33, UR6 ;  /* 0x00000021ff277299 */ /* 0x000fe40008011606 */
[----:B------:R-:W-:Y:S02]  /*51d0*/  USHF.R.U32.HI UR38, URZ, UR41, UR38 ;  /* 0x00000029ff267299 */ /* 0x000fe40008011626 */
[----:B------:R-:W-:Y:S01]  /*51e0*/  UISETP.NE.AND UP2, UPT, UR4, 0x1, UPT ;  /* 0x000000010400788c */ /* 0x000fe2000bf45270 */
[----:B------:R-:W-:-:S10]  /*51f0*/  UMOV UR12, URZ ;  /* 0x000000ff000c7c82 */ /* 0x000fd40008000000 */
.L_x_107:
[C---:B------:R-:W-:Y:S02]  /*5200*/  LEA R12, R14.reuse, UR29, 0x3 ;  /* 0x0000001d0e0c7c11 */ /* 0x040fe4000f8e18ff */
[----:B------:R-:W-:Y:S02]  /*5210*/  SHF.L.U32 R9, R13, 0x1f, RZ ;  /* 0x0000001f0d097819 */ /* 0x000fe400000006ff */
[----:B------:R-:W-:Y:S02]  /*5220*/  LEA R10, R14, UR29, 0x4 ;  /* 0x0000001d0e0a7c11 */ /* 0x000fe4000f8e20ff */
[----:B------:R-:W2:Y:S02]  /*5230*/  SYNCS.PHASECHK.TRANS64.TRYWAIT P0, [R12+URZ+0x140], R9 ;  /* 0x000140090c0075a7 */ /* 0x000ea400080011ff */
[----:B--2-4-:R-:W-:Y:S05]  /*5240*/  @!P0 BRA `(.L_x_99) ;  /* 0x0000003c00f08947 */ /* 0x014fea0003800000 */
.L_x_200:
[----:B--2---:R-:W2:Y:S01]  /*5250*/  LDS.128 R8, [R10+0x1d0] ;  /* 0x0001d0000a087984 */ /* 0x004ea20000000c00 */
[----:B------:R-:W-:Y:S01]  /*5260*/  UISETP.GE.AND UP0, UPT, UR42, 0x1, UPT ;  /* 0x000000012a00788c */ /* 0x000fe2000bf06270 */
[----:B------:R-:W-:Y:S01]  /*5270*/  @!PT LDS RZ, [RZ] ;  /* 0x00000000fffff984 */ /* 0x000fe20000000800 */
[----:B------:R-:W-:Y:S01]  /*5280*/  @!PT LDS RZ, [RZ] ;  /* 0x00000000fffff984 */ /* 0x000fe20000000800 */
[----:B------:R-:W-:Y:S01]  /*5290*/  @!PT LDS RZ, [RZ] ;  /* 0x00000000fffff984 */ /* 0x000fe20000000800 */
[----:B------:R-:W-:Y:S01]  /*52a0*/  @!PT LDS RZ, [RZ] ;  /* 0x00000000fffff984 */ /* 0x000fe20000000800 */
[----:B------:R4:W-:Y:S06]  /*52b0*/  MEMBAR.ALL.CTA ;  /* 0x0000000000007992 */ /* 0x0009ec0000008000 */
[----:B----4-:R-:W4:Y:S01]  /*52c0*/  FENCE.VIEW.ASYNC.S ;  /* 0x00000000000073c6 */ /* 0x010f220000000000 */
[----:B--2---:R-:W-:Y:S11]  /*52d0*/  LOP3.LUT P0, RZ, R10, 0x1, RZ, 0xc0, !PT ;  /* 0x000000010aff7812 */ /* 0x004ff6000780c0ff */
[----:B------:R-:W-:Y:S02]  /*52e0*/  @!UPT UIADD3 URZ, UPT, UPT, URZ, URZ, URZ ;  /* 0x000000fffffff290 */ /* 0x000fe4000fffe0ff */
[----:B----4-:R-:W-:Y:S01]  /*52f0*/  VOTEU.ANY UP1, P0 ;  /* 0x0000000000ff7886 */ /* 0x010fe20000020100 */
[----:B------:R-:W-:Y:S11]  /*5300*/  PLOP3.LUT P0, PT, PT, PT, UP1, 0x80, 0x8 ;  /* 0x000000000008781c */ /* 0x000ff60003f0f018 */
[----:B------:R-:W-:Y:S02]  /*5310*/  @!UPT UIADD3 URZ, UPT, UPT, URZ, URZ, URZ ;  /* 0x000000fffffff290 */ /* 0x000fe4000fffe0ff */
[----:B------:R-:W-:Y:S02]  /*5320*/  @P0 SHF.R.U32.HI R0, RZ, 0x10, R9 ;  /* 0x00000010ff000819 */ /* 0x000fe40000011609 */
[----:B------:R-:W-:Y:S02]  /*5330*/  @P0 MOV R6, R8 ;  /* 0x0000000800060202 */ /* 0x000fe40000000f00 */
[----:B------:R-:W-:Y:S01]  /*5340*/  @P0 R2UR UR4, R0 ;  /* 0x00000000000402ca */ /* 0x000fe200000e0000 */
[----:B------:R-:W-:Y:S01]  /*5350*/  VIADD R0, R12, 0x150 ;  /* 0x000001500c007836 */ /* 0x000fe20000000000 */
[----:B------:R-:W-:Y:S02]  /*5360*/  @P0 LOP3.LUT R8, R9, 0xffff, RZ, 0xc0, !PT ;  /* 0x0000ffff09080812 */ /* 0x000fe400078ec0ff */
[----:B------:R-:W-:Y:S02]  /*5370*/  @P0 R2UR UR6, R6 ;  /* 0x00000000060602ca */ /* 0x000fe400000e0000 */
[----:B------:R-:W-:Y:S02]  /*5380*/  PRMT R0, RZ, 0x654, R0 ;  /* 0x00000654ff007816 */ /* 0x000fe40000000000 */
[----:B------:R-:W-:Y:S02]  /*5390*/  @P0 R2UR UR5, R8 ;  /* 0x00000000080502ca */ /* 0x000fe400000e0000 */
[----:B------:R2:W-:Y:S03]  /*53a0*/  SYNCS.ARRIVE.TRANS64.RED.A1T0 RZ, [R0+URZ], RZ ;  /* 0x000000ff00ff79a7 */ /* 0x0005e600081004ff */
[----:B------:R-:W-:Y:S04]  /*53b0*/  @UP1 UMOV UR30, UR4 ;  /* 0x00000004001e1c82 */ /* 0x000fe80008000000 */
[----:B------:R-:W-:Y:S04]  /*53c0*/  @UP1 UMOV UR14, UR6 ;  /* 0x00000006000e1c82 */ /* 0x000fe80008000000 */
[----:B------:R-:W-:Y:S01]  /*53d0*/  @UP1 UMOV UR13, UR5 ;  /* 0x00000005000d1c82 */ /* 0x000fe20008000000 */
[----:B------:R-:W-:Y:S05]  /*53e0*/  BRA.U !UP0, `(.L_x_100) ;  /* 0x0000000108a47547 */ /* 0x000fea000b800000 */
[----:B------:R-:W-:Y:S02]  /*53f0*/  UIMAD.WIDE.U32 UR8, UR13, UR35, URZ ;  /* 0x000000230d0872a5 */ /* 0x000fe4000f8e00ff */
[----:B------:R-:W-:Y:S02]  /*5400*/  UIMAD.WIDE.U32 UR10, UR14, UR32, URZ ;  /* 0x000000200e0a72a5 */ /* 0x000fe4000f8e00ff */
[----:B------:R-:W-:Y:S02]  /*5410*/  USEL UR4, UR31, UR38, !UP5 ;  /* 0x000000261f047287 */ /* 0x000fe4000e800000 */
[----:B------:R-:W-:Y:S02]  /*5420*/  USEL UR7, UR37, UR39, !UP6 ;  /* 0x0000002725077287 */ /* 0x000fe4000f000000 */
[----:B-1----:R-:W-:Y:S02]  /*5430*/  UIMAD.WIDE.U32 UR16, UR4, UR22, URZ ;  /* 0x00000016041072a5 */ /* 0x002fe4000f8e00ff */
[----:B------:R-:W-:Y:S01]  /*5440*/  UIMAD.WIDE.U32 UR18, UR7, UR22, URZ ;  /* 0x00000016071272a5 */ /* 0x000fe2000f8e00ff */
[----:B------:R-:W-:Y:S02]  /*5450*/  UMOV UR5, UR9 ;  /* 0x0000000900057c82 */ /* 0x000fe40008000000 */
[----:B------:R-:W-:Y:S03]  /*5460*/  USHF.R.U32.HI UR6, URZ, UR41, UR5 ;  /* 0x00000029ff067299 */ /* 0x000fe60008011605 */
[----:B------:R-:W-:Y:S01]  /*5470*/  UMOV UR5, UR11 ;  /* 0x0000000b00057c82 */ /* 0x000fe20008000000 */
[----:B------:R-:W-:Y:S02]  /*5480*/  USEL UR6, UR13, UR6, !UP5 ;  /* 0x000000060d067287 */ /* 0x000fe4000e800000 */
[----:B------:R-:W-:Y:S02]  /*5490*/  USHF.R.U32.HI UR8, URZ, UR33, UR5 ;  /* 0x00000021ff087299 */ /* 0x000fe40008011605 */
[----:B------:R-:W-:Y:S01]  /*54a0*/  UIMAD.WIDE.U32 UR10, UR6, UR22, URZ ;  /* 0x00000016060a72a5 */ /* 0x000fe2000f8e00ff */
[----:B------:R-:W-:Y:S02]  /*54b0*/  UMOV UR5, UR17 ;  /* 0x0000001100057c82 */ /* 0x000fe40008000000 */
[----:B------:R-:W-:Y:S03]  /*54c0*/  @UP4 USHF.R.U32.HI UR4, URZ, UR23, UR5 ;  /* 0x00000017ff044299 */ /* 0x000fe60008011605 */
[----:B------:R-:W-:Y:S01]  /*54d0*/  UMOV UR5, UR19 ;  /* 0x0000001300057c82 */ /* 0x000fe20008000000 */
[----:B------:R-:W-:Y:S02]  /*54e0*/  UIMAD UR4, UR42, UR4, URZ ;  /* 0x000000042a0472a4 */ /* 0x000fe4000f8e02ff */
[----:B------:R-:W-:Y:S02]  /*54f0*/  @UP4 USHF.R.U32.HI UR7, URZ, UR23, UR5 ;  /* 0x00000017ff074299 */ /* 0x000fe40008011605 */
[----:B------:R-:W-:Y:S02]  /*5500*/  USEL UR5, UR14, UR8, !UP6 ;  /* 0x000000080e057287 */ /* 0x000fe4000f000000 */
[----:B------:R-:W-:Y:S02]  /*5510*/  UIMAD UR8, UR42, UR7, URZ ;  /* 0x000000072a0872a4 */ /* 0x000fe4000f8e02ff */
[----:B------:R-:W-:Y:S03]  /*5520*/  UISETP.GE.AND UP0, UPT, UR6, UR4, UPT ;  /* 0x000000040600728c */ /* 0x000fe6000bf06270 */
[----:B------:R-:W-:Y:S01]  /*5530*/  UMOV UR4, UR11 ;  /* 0x0000000b00047c82 */ /* 0x000fe20008000000 */
[----:B------:R-:W-:Y:S02]  /*5540*/  UISETP.GE.OR UP0, UPT, UR5, UR8, UP0 ;  /* 0x000000080500728c */ /* 0x000fe40008706670 */
[----:B------:R-:W-:Y:S02]  /*5550*/  USHF.R.U32.HI UR4, URZ, UR23, UR4 ;  /* 0x00000017ff047299 */ /* 0x000fe40008011604 */
[----:B------:R-:W-:Y:S02]  /*5560*/  UIMAD.WIDE.U32 UR8, UR5, UR22, URZ ;  /* 0x00000016050872a5 */ /* 0x000fe4000f8e00ff */
[----:B------:R-:W-:Y:S04]  /*5570*/  USEL UR10, UR6, UR4, !UP4 ;  /* 0x00000004060a7287 */ /* 0x000fe8000e000000 */
[----:B------:R-:W-:Y:S01]  /*5580*/  UIADD3 UR11, UPT, UPT, -UR10, URZ, URZ ;  /* 0x000000ff0a0b7290 */ /* 0x000fe2000fffe1ff */
[----:B------:R-:W-:Y:S02]  /*5590*/  @!UP0 UMOV UR4, UR9 ;  /* 0x0000000900048c82 */ /* 0x000fe40008000000 */
[----:B------:R-:W-:Y:S02]  /*55a0*/  @!UP0 USHF.R.U32.HI UR4, URZ, UR23, UR4 ;  /* 0x00000017ff048299 */ /* 0x000fe40008011604 */
[----:B------:R-:W-:Y:S02]  /*55b0*/  UIMAD UR8, UR42, UR11, UR6 ;  /* 0x0000000b2a0872a4 */ /* 0x000fe4000f8e0206 */
[----:B------:R-:W-:Y:S04]  /*55c0*/  @!UP0 USEL UR4, UR5, UR4, !UP4 ;  /* 0x0000000405048287 */ /* 0x000fe8000e000000 */
[----:B------:R-:W-:Y:S02]  /*55d0*/  @!UP0 UIMAD UR7, UR7, UR8, UR4 ;  /* 0x00000008070782a4 */ /* 0x000fe4000f8e0204 */
[----:B------:R-:W-:Y:S02]  /*55e0*/  @!UP0 UIADD3 UR9, UPT, UPT, UR10, -UR4, URZ ;  /* 0x800000040a098290 */ /* 0x000fe4000fffe0ff */
[----:B------:R-:W-:Y:S02]  /*55f0*/  UIADD3 UR8, UPT, UPT, -UR6, URZ, URZ ;  /* 0x000000ff06087290 */ /* 0x000fe4000fffe1ff */
[----:B------:R-:W-:Y:S02]  /*5600*/  UIADD3 UR4, UPT, UPT, -UR5, URZ, URZ ;  /* 0x000000ff05047290 */ /* 0x000fe4000fffe1ff */
[----:B------:R-:W-:Y:S03]  /*5610*/  @!UP0 UIMAD UR6, UR9, UR42, UR5 ;  /* 0x0000002a090682a4 */ /* 0x000fe6000f8e0205 */
[----:B------:R-:W-:Y:S01]  /*5620*/  @!UP0 UMOV UR5, UR7 ;  /* 0x0000000700058c82 */ /* 0x000fe20008000000 */
[----:B------:R-:W-:Y:S02]  /*5630*/  UIMAD UR7, UR15, UR4, UR14 ;  /* 0x000000040f0772a4 */ /* 0x000fe4000f8e020e */
[----:B------:R-:W-:Y:S02]  /*5640*/  UIMAD UR4, UR34, UR8, UR13 ;  /* 0x00000008220472a4 */ /* 0x000fe4000f8e020d */
[----:B------:R-:W-:Y:S02]  /*5650*/  UIMAD UR14, UR5, UR15, UR7 ;  /* 0x0000000f050e72a4 */ /* 0x000fe4000f8e0207 */
[----:B------:R-:W-:Y:S11]  /*5660*/  UIMAD UR13, UR6, UR34, UR4 ;  /* 0x00000022060d72a4 */ /* 0x000ff6000f8e0204 */
[----:B------:R-:W-:Y:S01]  /*5670*/  @!UPT UIADD3 URZ, UPT, UPT, URZ, URZ, URZ ;  /* 0x000000fffffff290 */ /* 0x000fe2000fffe0ff */
.L_x_100:
[----:B------:R-:W4:Y:S01]  /*5680*/  @!UP2 LDCU.128 UR8, c[0x0][0xb10] ;  /* 0x00016200ff08a7ac */ /* 0x000f220008000c00 */
[C---:B---3--:R-:W-:Y:S02]  /*5690*/  ISETP.NE.U32.AND P1, PT, R4.reuse, RZ, PT ;  /* 0x000000ff0400720c */ /* 0x048fe40003f25070 */
[----:B------:R-:W-:Y:S02]  /*56a0*/  ISETP.NE.U32.AND P0, PT, R4, RZ, PT ;  /* 0x000000ff0400720c */ /* 0x000fe40003f05070 */
[C---:B------:R-:W-:Y:S02]  /*56b0*/  ISETP.NE.AND.EX P1, PT, R5.reuse, RZ, PT, P1 ;  /* 0x000000ff0500720c */ /* 0x040fe40003f25310 */
[----:B------:R-:W-:Y:S01]  /*56c0*/  ISETP.NE.AND.EX P0, PT, R5, RZ, PT, P0 ;  /* 0x000000ff0500720c */ /* 0x000fe20003f05300 */
[----:B------:R-:W3:Y:S01]  /*56d0*/  @!UP2 LDCU UR5, c[0x0][0xb0c] ;  /* 0x00016180ff05a7ac */ /* 0x000ee20008000800 */
[----:B------:R-:W-:Y:S02]  /*56e0*/  USHF.L.U32 UR26, UR26, 0x6, URZ ;  /* 0x000000061a1a7899 */ /* 0x000fe400080006ff */
[----:B------:R-:W-:Y:S02]  /*56f0*/  USHF.L.U32 UR27, UR20, 0x6, URZ ;  /* 0x00000006141b7899 */ /* 0x000fe400080006ff */
[----:B----4-:R-:W-:Y:S07]  /*5700*/  UIMAD.WIDE.U32 UR6, UR14, UR8, URZ ;  /* 0x000000080e0672a5 */ /* 0x010fee000f8e00ff */
[----:B------:R-:W-:Y:S01]  /*5710*/  @!UP2 UMOV UR4, UR7 ;  /* 0x000000070004ac82 */ /* 0x000fe20008000000 */
[----:B---3--:R-:W-:Y:S02]  /*5720*/  @!UP2 UISETP.NE.AND UP0, UPT, UR5, 0x1, UPT ;  /* 0x000000010500a88c */ /* 0x008fe4000bf05270 */
[----:B------:R-:W-:Y:S02]  /*5730*/  @!UP2 USHF.R.U32.HI UR4, URZ, UR9, UR4 ;  /* 0x00000009ff04a299 */ /* 0x000fe40008011604 */
[----:B------:R-:W-:Y:S02]  /*5740*/  UIMAD.WIDE.U32 UR6, UR13, UR11, URZ ;  /* 0x0000000b0d0672a5 */ /* 0x000fe4000f8e00ff */
[----:B------:R-:W-:Y:S02]  /*5750*/  @!UP2 USEL UR8, UR14, UR4, !UP0 ;  /* 0x000000040e08a287 */ /* 0x000fe4000c000000 */
[----:B------:R-:W-:Y:S03]  /*5760*/  @!UP2 UISETP.NE.AND UP0, UPT, UR10, 0x1, UPT ;  /* 0x000000010a00a88c */ /* 0x000fe6000bf05270 */
[----:B------:R-:W-:Y:S02]  /*5770*/  @!UP2 UMOV UR6, UR7 ;  /* 0x000000070006ac82 */ /* 0x000fe40008000000 */
[----:B------:R-:W3:Y:S02]  /*5780*/  @!UP2 LDCU UR4, c[0x0][0xb20] ;  /* 0x00016400ff04a7ac */ /* 0x000ee40008000800 */
[----:B---3--:R-:W-:Y:S04]  /*5790*/  @!UP2 USHF.R.U32.HI UR6, URZ, UR4, UR6 ;  /* 0x00000004ff06a299 */ /* 0x008fe80008011606 */
[----:B------:R-:W-:Y:S04]  /*57a0*/  @!UP2 USEL UR6, UR13, UR6, !UP0 ;  /* 0x000000060d06a287 */ /* 0x000fe8000c000000 */
[----:B------:R-:W-:Y:S02]  /*57b0*/  @!UP2 UIADD3 UR4, UPT, UPT, -UR8, UR6, URZ ;  /* 0x000000060804a290 */ /* 0x000fe4000fffe1ff */
[----:B------:R-:W-:Y:S02]  /*57c0*/  @!UP2 UIADD3 UR6, UPT, UPT, UR8, -UR6, URZ ;  /* 0x800000060806a290 */ /* 0x000fe4000fffe0ff */
[----:B------:R-:W-:Y:S02]  /*57d0*/  @!UP2 UIMAD UR14, UR4, UR5, UR14 ;  /* 0x00000005040ea2a4 */ /* 0x000fe4000f8e020e */
[----:B------:R-:W-:Y:S01]  /*57e0*/  @!UP2 UIMAD UR13, UR6, UR10, UR13 ;  /* 0x0000000a060da2a4 */ /* 0x000fe2000f8e020d */
[----:B------:R-:W-:Y:S11]  /*57f0*/  BRA.U UP3, `(.L_x_101) ;  /* 0x0000000103107547 */ /* 0x000ff6000b800000 */
[----:B--2---:R-:W-:Y:S04]  /*5800*/  MOV R0, UR40 ;  /* 0x0000002800007c02 */ /* 0x004fe80008000f00 */
[----:B------:R-:W-:Y:S04]  /*5810*/  SHF.L.U32 R9, R0, 0x1f, RZ ;  /* 0x0000001f00097819 */ /* 0x000fe800000006ff */
[----:B------:R-:W2:Y:S02]  /*5820*/  SYNCS.PHASECHK.TRANS64.TRYWAIT P2, [UR29+0x138], R9 ;  /* 0x00013809ff0075a7 */ /* 0x000ea4000804111d */
[----:B--2---:R-:W-:Y:S05]  /*5830*/  @!P2 BRA `(.L_x_102) ;  /* 0x000000380088a947 */ /* 0x004fea0003800000 */
.L_x_101:
[----:B------:R-:W-:Y:S05]  /*5840*/  @!P1 BRA `(.L_x_103) ;  /* 0x0000000000309947 */ /* 0x000fea0003800000 */
[----:B------:R-:W-:Y:S01]  /*5850*/  ISETP.NE.U32.AND P1, PT, R2, RZ, PT ;  /* 0x000000ff0200720c */ /* 0x000fe20003f25070 */
[----:B------:R-:W3:Y:S01]  /*5860*/  LDCU.64 UR4, c[0x0][0x358] ;  /* 0x00006b00ff0477ac */ /* 0x000ee20008000a00 */
[----:B------:R-:W-:Y:S02]  /*5870*/  IMAD.MOV.U32 R27, RZ, RZ, 0x1 ;  /* 0x00000001ff1b7424 */ /* 0x000fe400078e00ff */
[----:B------:R-:W-:Y:S11]  /*5880*/  ISETP.NE.AND.EX P1, PT, R3, RZ, PT, P1 ;  /* 0x000000ff0300720c */ /* 0x000ff60003f25310 */
[----:B------:R-:W-:Y:S02]  /*5890*/  @!UPT UIADD3 URZ, UPT, UPT, URZ, URZ, URZ ;  /* 0x000000fffffff290 */ /* 0x000fe4000fffe0ff */
[----:B--2---:R-:W2:Y:S01]  /*58a0*/  @P1 LDC.64 R8, c[0x0][0x888] ;  /* 0x00022200ff081b82 */ /* 0x004ea20000000a00 */
[----:B------:R-:W-:Y:S04]  /*58b0*/  @P1 IMAD R0, R4, UR36, RZ ;  /* 0x0000002404001c24 */ /* 0x000fe8000f8e02ff */
[----:B--2---:R-:W-:Y:S04]  /*58c0*/  @P1 IMAD.WIDE R8, R0, 0x4, R8 ;  /* 0x0000000400081825 */ /* 0x004fe800078e0208 */
[----:B------:R-:W-:Y:S01]  /*58d0*/  HFMA2 R0, -RZ, RZ, 0, 5.9604644775390625e-08 ;  /* 0x00000001ff007431 */ /* 0x000fe200000001ff */
[----:B---3-5:R3:W5:Y:S04]  /*58e0*/  @P1 LDG.E R26, desc[UR4][R8.64] ;  /* 0x00000004081a1981 */ /* 0x028768000c1e1900 */
[----:B------:R-:W-:Y:S01]  /*58f0*/  @!P1 PRMT R27, R0, 0x7610, R27 ;  /* 0x00007610001b9816 */ /* 0x000fe2000000001b */
[----:B---3--:R-:W4:Y:S06]  /*5900*/  @!P1 LDC R26, c[0x0][0x880] ;  /* 0x00022000ff1a9b82 */ /* 0x008f2c0000000800 */
.L_x_103:
[----:B----45:R-:W-:Y:S01]  /*5910*/  @!P0 FSETP.EQ.AND P1, PT, R26, RZ, PT ;  /* 0x000000ff1a00820b */ /* 0x030fe20003f22000 */
[----:B------:R-:W-:Y:S01]  /*5920*/  @!UPT UIADD3 URZ, UPT, UPT, URZ, URZ, URZ ;  /* 0x000000fffffff290 */ /* 0x000fe2000fffe0ff */
[----:B------:R-:W-:Y:S11]  /*5930*/  @!P0 BRA `(.L_x_104) ;  /* 0x0000000000188947 */ /* 0x000ff60003800000 */
[----:B------:R-:W-:Y:S02]  /*5940*/  LOP3.LUT P0, RZ, R27, 0xff, RZ, 0xc0, !PT ;  /* 0x000000ff1bff7812 */ /* 0x000fe4000780c0ff */
[----:B------:R-:W-:Y:S04]  /*5950*/  ISETP.NE.U32.AND P1, PT, R2, RZ, PT ;  /* 0x000000ff0200720c */ /* 0x000fe80003f25070 */
[----:B------:R-:W-:Y:S04]  /*5960*/  ISETP.NE.AND.EX P1, PT, R3, RZ, PT, P1 ;  /* 0x000000ff0300720c */ /* 0x000fe80003f25310 */
[----:B------:R-:W-:Y:S03]  /*5970*/  PLOP3.LUT P1, PT, P1, PT, PT, 0x8, 0x80 ;  /* 0x000000000080781c */ /* 0x000fe60000f2e170 */
[----:B------:R-:W-:Y:S11]  /*5980*/  @P0 FSETP.EQ.AND P1, PT, R26, RZ, PT ;  /* 0x000000ff1a00020b */ /* 0x000ff60003f22000 */
[----:B------:R-:W-:Y:S02]  /*5990*/  @!UPT UIADD3 URZ, UPT, UPT, URZ, URZ, URZ ;  /* 0x000000fffffff290 */ /* 0x000fe4000fffe0ff */
.L_x_104:
[----:B------:R-:W-:Y:S01]  /*59a0*/  ULEA UR4, UR12, UR29, 0x3 ;  /* 0x0000001d0c047291 */ /* 0x000fe2000f8e18ff */
[----:B--2---:R-:W-:Y:S02]  /*59b0*/  SHF.L.U32 R9, R15, 0x1f, RZ ;  /* 0x0000001f0f097819 */ /* 0x004fe400000006ff */
[----:B------:R-:W-:Y:S04]  /*59c0*/  ELECT P0, URZ, PT ;  /* 0x0000000000ff782f */ /* 0x000fe80003800000 */
[----:B------:R-:W-:Y:S02]  /*59d0*/  PLOP3.LUT P1, PT, P1, P0, PT, 0xf2, 0x2f ;  /* 0x00000000002f781c */ /* 0x000fe40000f21e72 */
[----:B------:R-:W2:Y:S11]  /*59e0*/  SYNCS.PHASECHK.TRANS64.TRYWAIT P2, [UR4+0x118], R9 ;  /* 0x00011809ff0075a7 */ /* 0x000eb60008041104 */
[----:B------:R-:W-:Y:S05]  /*59f0*/  @!P1 IADD3 R8, P0, PT, R16, 0x580, RZ ;  /* 0x0000058010089810 */ /* 0x000fea0007f1e0ff */
[----:B------:R-:W-:Y:S01]  /*5a00*/  @!P1 IMAD.X R6, RZ, RZ, R17, P0 ;  /* 0x000000ffff069224 */ /* 0x000fe200000e0611 */
[----:B--2---:R-:W-:Y:S07]  /*5a10*/  @!P2 BRA `(.L_x_105) ;  /* 0x000000380028a947 */ /* 0x004fee0003800000 */
.L_x_203:
[----:B------:R-:W3:Y:S01]  /*5a20*/  S2UR UR11, SR_CgaCtaId ;  /* 0x00000000000b79c3 */ /* 0x000ee20000008800 */
[----:B------:R-:W-:Y:S01]  /*5a30*/  @!P1 R2UR UR6, R6 ;  /* 0x00000000060692ca */ /* 0x000fe200000e0000 */
[----:B------:R-:W-:Y:S01]  /*5a40*/  UIADD3 UR5, UPT, UPT, UR12, 0x1, URZ ;  /* 0x000000010c057890 */ /* 0x000fe2000fffe0ff */
[----:B------:R-:W-:Y:S01]  /*5a50*/  @!P1 R2UR UR7, R8 ;  /* 0x00000000080792ca */ /* 0x000fe200000e0000 */
[----:B------:R-:W-:Y:S01]  /*5a60*/  UIADD3 UR25, UPT, UPT, UR4, 0x100, URZ ;  /* 0x0000010004197890 */ /* 0x000fe2000fffe0ff */
[----:B--2---:R-:W-:Y:S01]  /*5a70*/  @!P1 IMAD.MOV.U32 R0, RZ, RZ, 0x2000 ;  /* 0x00002000ff009424 */ /* 0x004fe200078e00ff */
[----:B------:R-:W-:Y:S01]  /*5a80*/  UISETP.NE.AND UP0, UPT, UR5, 0x3, UPT ;  /* 0x000000030500788c */ /* 0x000fe2000bf05270 */
[----:B------:R-:W-:Y:S01]  /*5a90*/  VIADD R14, R14, 0x1 ;  /* 0x000000010e0e7836 */ /* 0x000fe20000000000 */
[----:B------:R-:W-:Y:S01]  /*5aa0*/  UMOV UR18, 0x0 ;  /* 0x0000000000127882 */ /* 0x000fe20000000000 */
[----:B------:R-:W-:Y:S01]  /*5ab0*/  UMOV UR19, 0x10000000 ;  /* 0x1000000000137882 */ /* 0x000fe20000000000 */
[----:B------:R-:W-:Y:S02]  /*5ac0*/  USEL UR21, UR5, URZ, UP0 ;  /* 0x000000ff05157287 */ /* 0x000fe40008000000 */
[----:B------:R-:W-:Y:S02]  /*5ad0*/  USEL UR9, URZ, 0x1, UP0 ;  /* 0x00000001ff097887 */ /* 0x000fe40008000000 */
[----:B------:R-:W-:Y:S01]  /*5ae0*/  VOTEU.ALL UP0, P1 ;  /* 0x0000000000ff7886 */ /* 0x000fe20000800000 */
[----:B------:R-:W-:Y:S01]  /*5af0*/  IMAD.U32 R9, RZ, RZ, UR6 ;  /* 0x00000006ff097e24 */ /* 0x000fe2000f8e00ff */
[----:B------:R-:W-:Y:S01]  /*5b00*/  UMOV UR28, UR36 ;  /* 0x00000024001c7c82 */ /* 0x000fe20008000000 */
[----:B------:R-:W-:Y:S01]  /*5b10*/  IMAD.U32 R8, RZ, RZ, UR7 ;  /* 0x00000007ff087e24 */ /* 0x000fe2000f8e00ff */
[----:B------:R-:W-:Y:S01]  /*5b20*/  LOP3.LUT R15, R15, UR9, RZ, 0x3c, !PT ;  /* 0x000000090f0f7c12 */ /* 0x000fe2000f8e3cff */
[----:B------:R-:W-:Y:S01]  /*5b30*/  @!UP0 ULEA UR5, UR12, UR29, 0xd ;  /* 0x0000001d0c058291 */ /* 0x000fe2000f8e68ff */
[----:B------:R-:W-:Y:S01]  /*5b40*/  @!P1 R2UR UR7, R9 ;  /* 0x00000000090792ca */ /* 0x000fe200000e0000 */
[----:B------:R-:W-:Y:S01]  /*5b50*/  @!UP0 UIADD3 UR10, UPT, UPT, UR26, 0x20, URZ ;  /* 0x000000201a0a8890 */ /* 0x000fe2000fffe0ff */
[----:B------:R-:W-:Y:S01]  /*5b60*/  @!P1 R2UR UR6, R8 ;  /* 0x00000000080692ca */ /* 0x000fe200000e0000 */
[----:B------:R-:W-:Y:S01]  /*5b70*/  @!UP0 UIADD3 UR24, UPT, UPT, UR5, 0x200, URZ ;  /* 0x0000020005188890 */ /* 0x000fe2000fffe0ff */
[----:B------:R-:W-:Y:S01]  /*5b80*/  SHF.L.U32 R6, R15, 0x1f, RZ ;  /* 0x0000001f0f067819 */ /* 0x000fe200000006ff */
[----:B------:R-:W-:Y:S01]  /*5b90*/  @!UP0 UIADD3 UR8, UPT, UPT, UR5, 0x1200, URZ ;  /* 0x0000120005088890 */ /* 0x000fe2000fffe0ff */
[----:B------:R-:W-:Y:S01]  /*5ba0*/  VOTEU.ALL UP0, P1 ;  /* 0x0000000000ff7886 */ /* 0x000fe20000800000 */
[----:B---3--:R-:W-:Y:S01]  /*5bb0*/  UPRMT UR16, UR11, 0x654, UR25 ;  /* 0x000006540b107896 */ /* 0x008fe20008000019 */
[----:B------:R-:W-:Y:S02]  /*5bc0*/  UMOV UR12, UR36 ;  /* 0x00000024000c7c82 */ /* 0x000fe40008000000 */
[----:B------:R-:W-:Y:S01]  /*5bd0*/  UMOV UR11, UR27 ;  /* 0x0000001b000b7c82 */ /* 0x000fe20008000000 */
[----:B------:R-:W-:Y:S01]  /*5be0*/  UMOV UR9, UR25 ;  /* 0x0000001900097c82 */ /* 0x000fe20008000000 */
[----:B------:R-:W-:Y:S03]  /*5bf0*/  ULEA UR5, UR21, UR29, 0x3 ;  /* 0x0000001d15057291 */ /* 0x000fe6000f8e18ff */
[----:B------:R2:W-:Y:S01]  /*5c00*/  @!UP0 UTMALDG.3D [UR24], [UR6], desc[UR18] ;  /* 0x00001218060085b4 */ /* 0x0005e20008011000 */
[----:B------:R-:W-:Y:S05]  /*5c10*/  VOTEU.ALL UP0, P1 ;  /* 0x0000000000ff7886 */ /* 0x000fea0000800000 */
[----:B------:R2:W-:Y:S01]  /*5c20*/  @!UP0 UTMALDG.3D [UR8], [UR6], desc[UR18] ;  /* 0x00001208060085b4 */ /* 0x0005e20008011000 */
[----:B------:R2:W-:Y:S01]  /*5c30*/  @!P1 SYNCS.ARRIVE.TRANS64.RED.A0TR RZ, [UR4+0x100], R0 ;  /* 0x00010000ffff99a7 */ /* 0x0005e20008300404 */
[----:B------:R-:W-:Y:S01]  /*5c40*/  SYNCS.ARRIVE.TRANS64.RED.A1T0 RZ, [UR16], RZ ;  /* 0x000000ffffff79a7 */ /* 0x000fe20008100410 */
[----:B------:R-:W3:Y:S02]  /*5c50*/  SYNCS.PHASECHK.TRANS64.TRYWAIT P0, [UR5+0x118], R6 ;  /* 0x00011806ff0075a7 */ /* 0x000ee40008001105 */
[----:B--23--:R-:W-:Y:S05]  /*5c60*/  @!P0 BRA `(.L_x_106) ;  /* 0x0000003400ac8947 */ /* 0x00cfea0003800000 */
.L_x_205:
[----:B------:R-:W-:Y:S01]  /*5c70*/  UIADD3 UR17, UPT, UPT, UR5, 0x100, URZ ;  /* 0x0000010005117890 */ /* 0x000fe2000fffe0ff */
[----:B--2---:R-:W-:Y:S01]  /*5c80*/  @!P1 IADD3 R6, P0, PT, R16, 0x580, RZ ;  /* 0x0000058010069810 */ /* 0x004fe20007f1e0ff */
[----:B------:R-:W-:Y:S01]  /*5c90*/  UPLOP3.LUT UP3, UPT, UPT, UPT, UPT, 0x80, 0x8 ;  /* 0x000000000008789c */ /* 0x000fe20003f6f070 */
[----:B------:R-:W2:Y:S01]  /*5ca0*/  S2UR UR9, SR_CgaCtaId ;  /* 0x00000000000979c3 */ /* 0x000ea20000008800 */
[----:B------:R-:W-:Y:S01]  /*5cb0*/  UMOV UR24, 0x0 ;  /* 0x0000000000187882 */ /* 0x000fe20000000000 */
[----:B------:R-:W-:Y:S01]  /*5cc0*/  @!P1 R2UR UR6, R6 ;  /* 0x00000000060692ca */ /* 0x000fe200000e0000 */
[----:B------:R-:W-:Y:S01]  /*5cd0*/  @!P1 IMAD.X R0, RZ, RZ, R17, P0 ;  /* 0x000000ffff009224 */ /* 0x000fe200000e0611 */
[----:B------:R-:W-:Y:S01]  /*5ce0*/  UMOV UR25, 0x10000000 ;  /* 0x1000000000197882 */ /* 0x000fe20000000000 */
[----:B------:R-:W-:Y:S01]  /*5cf0*/  UMOV UR19, UR27 ;  /* 0x0000001b00137c82 */ /* 0x000fe20008000000 */
[----:B------:R-:W-:Y:S01]  /*5d00*/  UMOV UR20, UR36 ;  /* 0x0000002400147c82 */ /* 0x000fe20008000000 */
[----:B------:R-:W-:Y:S01]  /*5d10*/  UMOV UR11, UR27 ;  /* 0x0000001b000b7c82 */ /* 0x000fe20008000000 */
[----:B------:R-:W-:Y:S01]  /*5d20*/  @!P1 R2UR UR4, R0 ;  /* 0x00000000000492ca */ /* 0x000fe200000e0000 */
[----:B------:R-:W-:Y:S01]  /*5d30*/  UMOV UR12, UR36 ;  /* 0x00000024000c7c82 */ /* 0x000fe20008000000 */
[----:B------:R-:W-:Y:S01]  /*5d40*/  VOTEU.ALL UP0, P1 ;  /* 0x0000000000ff7886 */ /* 0x000fe20000800000 */
[----:B------:R-:W-:Y:S01]  /*5d50*/  R2UR UR28, R69 ;  /* 0x00000000451c72ca */ /* 0x000fe200000e0000 */
[----:B------:R-:W-:Y:S01]  /*5d60*/  UMOV UR36, UR30 ;  /* 0x0000001e00247c82 */ /* 0x000fe20008000000 */
[C---:B------:R-:W-:Y:S02]  /*5d70*/  ISETP.NE.AND P0, PT, R14.reuse, 0x2, PT ;  /* 0x000000020e00780c */ /* 0x040fe40003f05270 */
[----:B------:R-:W-:Y:S01]  /*5d80*/  @!UP0 UIADD3 UR18, UPT, UPT, UR26, 0x10, URZ ;  /* 0x000000101a128890 */ /* 0x000fe2000fffe0ff */
[----:B------:R-:W-:Y:S01]  /*5d90*/  IMAD.U32 R8, RZ, RZ, UR6 ;  /* 0x00000006ff087e24 */ /* 0x000fe2000f8e00ff */
[----:B------:R-:W-:Y:S01]  /*5da0*/  @!UP0 UIADD3 UR10, UPT, UPT, UR26, 0x30, URZ ;  /* 0x000000301a0a8890 */ /* 0x000fe2000fffe0ff */
[----:B------:R-:W-:Y:S02]  /*5db0*/  SEL R0, RZ, 0x1, P0 ;  /* 0x00000001ff007807 */ /* 0x000fe40000000000 */
[----:B------:R-:W-:Y:S01]  /*5dc0*/  SEL R14, R14, RZ, P0 ;  /* 0x000000ff0e0e7207 */ /* 0x000fe20000000000 */
[----:B------:R-:W-:Y:S01]  /*5dd0*/  IMAD.U32 R9, RZ, RZ, UR4 ;  /* 0x00000004ff097e24 */ /* 0x000fe2000f8e00ff */
[----:B------:R-:W-:Y:S01]  /*5de0*/  @!P1 R2UR UR6, R8 ;  /* 0x00000000080692ca */ /* 0x000fe200000e0000 */
[----:B------:R-:W-:Y:S01]  /*5df0*/  @!UP0 ULEA UR4, UR21, UR29, 0xd ;  /* 0x0000001d15048291 */ /* 0x000fe2000f8e68ff */
[----:B------:R-:W-:Y:S01]  /*5e00*/  LOP3.LUT R13, R13, R0, RZ, 0x3c, !PT ;  /* 0x000000000d0d7212 */ /* 0x000fe200078e3cff */
[----:B------:R-:W-:Y:S01]  /*5e10*/  UIADD3 UR26, UPT, UPT, UR13, UR28, URZ ;  /* 0x0000001c0d1a7290 */ /* 0x000fe2000fffe0ff */
[----:B------:R-:W-:Y:S01]  /*5e20*/  @!P1 R2UR UR7, R9 ;  /* 0x00000000090792ca */ /* 0x000fe200000e0000 */
[----:B------:R-:W-:Y:S02]  /*5e30*/  @!UP0 UIADD3 UR16, UPT, UPT, UR4, 0x200, URZ ;  /* 0x0000020004108890 */ /* 0x000fe4000fffe0ff */
[----:B------:R-:W-:Y:S01]  /*5e40*/  @!UP0 UIADD3 UR8, UPT, UPT, UR4, 0x1200, URZ ;  /* 0x0000120004088890 */ /* 0x000fe2000fffe0ff */
[----:B------:R-:W-:Y:S01]  /*5e50*/  VOTEU.ALL UP0, P1 ;  /* 0x0000000000ff7886 */ /* 0x000fe20000800000 */
[----:B--2---:R-:W-:Y:S03]  /*5e60*/  UPRMT UR4, UR9, 0x654, UR17 ;  /* 0x0000065409047896 */ /* 0x004fe60008000011 */
[----:B------:R-:W-:Y:S05]  /*5e70*/  UMOV UR9, UR17 ;  /* 0x0000001100097c82 */ /* 0x000fea0008000000 */
[----:B------:R2:W-:Y:S01]  /*5e80*/  @!UP0 UTMALDG.3D [UR16], [UR6], desc[UR24] ;  /* 0x00001810060085b4 */ /* 0x0005e20008011000 */
[----:B------:R-:W-:Y:S05]  /*5e90*/  VOTEU.ALL UP0, P1 ;  /* 0x0000000000ff7886 */ /* 0x000fea0000800000 */
[----:B------:R3:W-:Y:S01]  /*5ea0*/  @!UP0 UTMALDG.3D [UR8], [UR6], desc[UR24] ;  /* 0x00001808060085b4 */ /* 0x0007e20008011000 */
[----:B------:R4:W-:Y:S01]  /*5eb0*/  @!P1 SYNCS.ARRIVE.TRANS64.RED.A0TR RZ, [UR5+0x100], R7 ;  /* 0x00010007ffff99a7 */ /* 0x0009e20008300405 */
[----:B------:R-:W-:Y:S01]  /*5ec0*/  SYNCS.ARRIVE.TRANS64.RED.A1T0 RZ, [UR4], RZ ;  /* 0x000000ffffff79a7 */ /* 0x000fe20008100404 */
[----:B------:R-:W-:Y:S04]  /*5ed0*/  UIADD3 UR4, UPT, UPT, UR21, 0x1, URZ ;  /* 0x0000000115047890 */ /* 0x000fe8000fffe0ff */
[----:B------:R-:W-:Y:S04]  /*5ee0*/  UISETP.NE.AND UP0, UPT, UR4, 0x3, UPT ;  /* 0x000000030400788c */ /* 0x000fe8000bf05270 */
[----:B------:R-:W-:Y:S02]  /*5ef0*/  USEL UR5, URZ, 0x1, UP0 ;  /* 0x00000001ff057887 */ /* 0x000fe40008000000 */
[----:B--2---:R-:W-:Y:S04]  /*5f00*/  UIADD3 UR20, UPT, UPT, UR14, UR63, URZ ;  /* 0x0000003f0e147290 */ /* 0x004fe8000fffe0ff */
[----:B------:R-:W-:Y:S01]  /*5f10*/  LOP3.LUT R15, R15, UR5, RZ, 0x3c, !PT ;  /* 0x000000050f0f7c12 */ /* 0x000fe2000f8e3cff */
[----:B---3--:R-:W-:Y:S01]  /*5f20*/  USEL UR12, UR4, URZ, UP0 ;  /* 0x000000ff040c7287 */ /* 0x008fe20008000000 */
[----:B------:R-:W-:Y:S11]  /*5f30*/  BRA.U UP1, `(.L_x_107) ;  /* 0xfffffff101b07547 */ /* 0x000ff6000b83ffff */
[----:B------:R-:W-:Y:S01]  /*5f40*/  UIADD3 UR29, UPT, UPT, UR29, 0x118, URZ ;  /* 0x000001181d1d7890 */ /* 0x000fe2000fffe0ff */
[----:B------:R-:W-:-:S03]  /*5f50*/  SHF.L.U32 R3, R15, 0x1f, RZ ;  /* 0x0000001f0f037819 */ /* 0x000fc600000006ff */
[----:B------:R-:W-:-:S09]  /*5f60*/  ULEA UR4, UR12, UR29, 0x3 ;  /* 0x0000001d0c047291 */ /* 0x000fd2000f8e18ff */
[----:B------:R-:W2:Y:S02]  /*5f70*/  SYNCS.PHASECHK.TRANS64.TRYWAIT P0, [UR4], R3 ;  /* 0x00000003ff0075a7 */ /* 0x000ea40008001104 */
[----:B--2---:R-:W-:Y:S05]  /*5f80*/  @!P0 BRA `(.L_x_108) ;  /* 0x0000003000fc8947 */ /* 0x004fea0003800000 */
.L_x_207:
[----:B------:R-:W-:-:S04]  /*5f90*/  UIADD3 UR4, UPT, UPT, UR12, 0x1, URZ ;  /* 0x000000010c047890 */ /* 0x000fc8000fffe0ff */
[----:B------:R-:W-:-:S04]  /*5fa0*/  UISETP.NE.AND UP0, UPT, UR4, 0x3, UPT ;  /* 0x000000030400788c */ /* 0x000fc8000bf05270 */
[----:B------:R-:W-:Y:S02]  /*5fb0*/  USEL UR6, URZ, 0x1, UP0 ;  /* 0x00000001ff067887 */ /* 0x000fe40008000000 */
[----:B------:R-:W-:-:S04]  /*5fc0*/  USEL UR4, UR4, URZ, UP0 ;  /* 0x000000ff04047287 */ /* 0x000fc80008000000 */
[----:B------:R-:W-:Y:S01]  /*5fd0*/  ULEA UR5, UR4, UR29, 0x3 ;  /* 0x0000001d04057291 */ /* 0x000fe2000f8e18ff */
[----:B------:R-:W-:-:S04]  /*5fe0*/  LOP3.LUT R15, R15, UR6, RZ, 0x3c, !PT ;  /* 0x000000060f0f7c12 */ /* 0x000fc8000f8e3cff */
[----:B--2---:R-:W-:-:S04]  /*5ff0*/  SHF.L.U32 R3, R15, 0x1f, RZ ;  /* 0x0000001f0f037819 */ /* 0x004fc800000006ff */
[----:B------:R-:W2:Y:S02]  /*6000*/  SYNCS.PHASECHK.TRANS64.TRYWAIT P0, [UR5], R3 ;  /* 0x00000003ff0075a7 */ /* 0x000ea40008001105 */
[----:B--2---:R-:W-:Y:S05]  /*6010*/  @!P0 BRA `(.L_x_109) ;  /* 0x0000003000f08947 */ /* 0x004fea0003800000 */
.L_x_209:
[----:B------:R-:W-:-:S04]  /*6020*/  UIADD3 UR4, UPT, UPT, UR4, 0x1, URZ ;  /* 0x0000000104047890 */ /* 0x000fc8000fffe0ff */
[----:B------:R-:W-:-:S04]  /*6030*/  UISETP.NE.AND UP0, UPT, UR4, 0x3, UPT ;  /* 0x000000030400788c */ /* 0x000fc8000bf05270 */
[----:B------:R-:W-:Y:S02]  /*6040*/  USEL UR5, URZ, 0x1, UP0 ;  /* 0x00000001ff057887 */ /* 0x000fe40008000000 */
[----:B------:R-:W-:-:S04]  /*6050*/  USEL UR4, UR4, URZ, UP0 ;  /* 0x000000ff04047287 */ /* 0x000fc80008000000 */
[----:B------:R-:W-:Y:S01]  /*6060*/  ULEA UR4, UR4, UR29, 0x3 ;  /* 0x0000001d04047291 */ /* 0x000fe2000f8e18ff */
[----:B--2---:R-:W-:-:S04]  /*6070*/  LOP3.LUT R3, R15, UR5, RZ, 0x3c, !PT ;  /* 0x000000050f037c12 */ /* 0x004fc8000f8e3cff */
[----:B------:R-:W-:Y:S01]  /*6080*/  SHF.L.U32 R3, R3, 0x1f, RZ ;  /* 0x0000001f03037819 */ /* 0x000fe200000006ff */
[----:B------:R-:W-:-:S07]  /*6090*/  IMAD.U32 R0, RZ, RZ, UR4 ;  /* 0x00000004ff007e24 */ /* 0x000fce000f8e00ff */
.L_x_110:
[----:B--2---:R2:W3:Y:S02]  /*60a0*/  SYNCS.PHASECHK.TRANS64.TRYWAIT P0, [R0+URZ], R3 ;  /* 0x00000003000075a7 */ /* 0x0044e400080011ff */
[----:B---3--:R-:W-:Y:S05]  /*60b0*/  @!P0 NANOSLEEP.SYNCS 0x989680 ;  /* 0x009896800000895d */ /* 0x008fea0003900000 */
[----:B------:R-:W3:Y:S02]  /*60c0*/  @!P0 SYNCS.PHASECHK.TRANS64 P0, [R0+URZ], R3 ;  /* 0x00000003000085a7 */ /* 0x000ee400080010ff */
[----:B-1-3--:R-:W-:Y:S05]  /*60d0*/  @P0 EXIT ;  /* 0x000000000000094d */ /* 0x00afea0003800000 */
[----:B------:R-:W-:Y:S05]  /*60e0*/  BRA `(.L_x_110) ;  /* 0xfffffffc00ec7947 */ /* 0x000fea000383ffff */
.L_x_98:
[----:B------:R-:W-:-:S06]  /*60f0*/  UISETP.GE.AND UP0, UPT, UR22, 0x4, UPT ;  /* 0x000000041600788c */ /* 0x000fcc000bf06270 */
[----:B------:R-:W-:-:S13]  /*6100*/  PLOP3.LUT P0, PT, PT, PT, UP0, 0x80, 0x8 ;  /* 0x000000000008781c */ /* 0x000fda0003f0f008 */
[----:B------:R-:W-:Y:S05]  /*6110*/  @!P0 EXIT ;  /* 0x000000000000894d */ /* 0x000fea0003800000 */
[----:B------:R-:W1:Y:S08]  /*6120*/  S2UR UR4, SR_CgaCtaId ;  /* 0x00000000000479c3 */ /* 0x000e700000008800 */
[----:B------:R-:W-:Y:S01]  /*6130*/  BAR.SYNC.DEFER_BLOCKING 0x6, 0xa0 ;  /* 0x0182800000007b1d */ /* 0x000fe20000010000 */
[C---:B------:R-:W-:Y:S01]  /*6140*/  IMAD.SHL.U32 R5, R72.reuse, 0x10, RZ ;  /* 0x0000001048057824 */ /* 0x040fe200078e00ff */
[----:B------:R-:W-:Y:S01]  /*6150*/  LOP3.LUT R78, R72, 0x60, RZ, 0xc0, !PT ;  /* 0x00000060484e7812 */ /* 0x000fe200078ec0ff */
[----:B------:R-:W-:Y:S01]  /*6160*/  IMAD.SHL.U32 R6, R68, 0x200000, RZ ;  /* 0x0020000044067824 */ /* 0x000fe200078e00ff */
[----:B------:R-:W-:Y:S01]  /*6170*/  LOP3.LUT R73, R72, 0x2, RZ, 0xc0, !PT ;  /* 0x0000000248497812 */ /* 0x000fe200078ec0ff */
[----:B------:R-:W-:Y:S01]  /*6180*/  IMAD.SHL.U32 R8, R68, 0x200, RZ ;  /* 0x0000020044087824 */ /* 0x000fe200078e00ff */
[----:B------:R-:W-:-:S02]  /*6190*/  UMOV UR49, 0x400 ;  /* 0x0000040000317882 */ /* 0x000fc40000000000 */
[----:B------:R-:W2:Y:S01]  /*61a0*/  LDC.64 R64, c[0x0][0x888] ;  /* 0x00022200ff407b82 */ /* 0x000ea20000000a00 */
[C---:B------:R-:W-:Y:S01]  /*61b0*/  IMAD.SHL.U32 R4, R72.reuse, 0x2, RZ ;  /* 0x0000000248047824 */ /* 0x040fe200078e00ff */
[C---:B------:R-:W-:Y:S01]  /*61c0*/  LOP3.LUT R77, R5.reuse, 0x590, RZ, 0xc0, !PT ;  /* 0x00000590054d7812 */ /* 0x040fe200078ec0ff */
[----:B------:R-:W-:Y:S01]  /*61d0*/  IMAD.U32 R23, R72, 0x10000, RZ ;  /* 0x0001000048177824 */ /* 0x000fe200078e00ff */
[----:B------:R-:W-:Y:S01]  /*61e0*/  LOP3.LUT R5, R5, 0x60, RZ, 0xc0, !PT ;  /* 0x0000006005057812 */ /* 0x000fe200078ec0ff */
[----:B------:R-:W-:Y:S01]  /*61f0*/  IMAD.MOV.U32 R22, RZ, RZ, RZ ;  /* 0x000000ffff167224 */ /* 0x000fe200078e00ff */
[----:B------:R-:W-:Y:S02]  /*6200*/  LOP3.LUT R6, R6, 0x200000, RZ, 0xc0, !PT ;  /* 0x0020000006067812 */ /* 0x000fe400078ec0ff */
[----:B------:R-:W-:Y:S01]  /*6210*/  CS2R R74, SRZ ;  /* 0x00000000004a7805 */ /* 0x000fe2000001ff00 */
[----:B------:R-:W3:Y:S01]  /*6220*/  LDC.64 R66, c[0x0][0x890] ;  /* 0x00022400ff427b82 */ /* 0x000ee20000000a00 */
[----:B------:R-:W-:Y:S01]  /*6230*/  LOP3.LUT R72, R72, 0x4, RZ, 0xc0, !PT ;  /* 0x0000000448487812 */ /* 0x000fe200078ec0ff */
[----:B------:R-:W-:Y:S01]  /*6240*/  IMAD.MOV.U32 R71, RZ, RZ, RZ ;  /* 0x000000ffff477224 */ /* 0x000fe200078e00ff */
[----:B------:R-:W-:Y:S01]  /*6250*/  LOP3.LUT R77, R77, 0x200, R8, 0xf8, !PT ;  /* 0x000002004d4d7812 */ /* 0x000fe200078ef808 */
[----:B------:R-:W-:Y:S01]  /*6260*/  IMAD.MOV R73, RZ, RZ, -R73 ;  /* 0x000000ffff497224 */ /* 0x000fe200078e0a49 */
[----:B------:R-:W-:Y:S01]  /*6270*/  LOP3.LUT R4, R5, 0xc, R4, 0xf8, !PT ;  /* 0x0000000c05047812 */ /* 0x000fe200078ef804 */
[----:B------:R-:W4:Y:S01]  /*6280*/  LDCU UR60, c[0x0][0x370] ;  /* 0x00006e00ff3c77ac */ /* 0x000f220008000800 */
[----:B------:R-:W-:Y:S01]  /*6290*/  LOP3.LUT R23, R6, 0x400000, R23, 0xf8, !PT ;  /* 0x0040000006177812 */ /* 0x000fe200078ef817 */
[----:B------:R-:W2:Y:S01]  /*62a0*/  LDC.64 R62, c[0x0][0x8b0] ;  /* 0x00022c00ff3e7b82 */ /* 0x000ea20000000a00 */
[----:B------:R-:W-:Y:S01]  /*62b0*/  IADD3 R76, PT, PT, -R72, 0x2, RZ ;  /* 0x00000002484c7810 */ /* 0x000fe20007ffe1ff */
[----:B-1----:R-:W-:Y:S01]  /*62c0*/  ULEA UR49, UR4, UR49, 0x18 ;  /* 0x0000003104317291 */ /* 0x002fe2000f8ec0ff */
[----:B------:R-:W-:Y:S01]  /*62d0*/  LOP3.LUT R77, R77, R4, RZ, 0xfc, !PT ;  /* 0x000000044d4d7212 */ /* 0x000fe200078efcff */
[----:B------:R-:W-:Y:S01]  /*62e0*/  IMAD.MOV R72, RZ, RZ, -R72 ;  /* 0x000000ffff487224 */ /* 0x000fe200078e0a48 */
[----:B------:R-:W-:Y:S01]  /*62f0*/  UMOV UR52, 0x1 ;  /* 0x0000000100347882 */ /* 0x000fe20000000000 */
[----:B------:R-:W-:Y:S01]  /*6300*/  UIADD3 UR4, UPT, UPT, UR49, 0x200, URZ ;  /* 0x0000020031047890 */ /* 0x000fe2000fffe0ff */
[----:B------:R-:W-:Y:S01]  /*6310*/  IMAD.SHL.U32 R76, R76, 0x10, RZ ;  /* 0x000000104c4c7824 */ /* 0x000fe200078e00ff */
[----:B------:R-:W1:Y:S01]  /*6320*/  LDC.64 R60, c[0x0][0x8a8] ;  /* 0x00022a00ff3c7b82 */ /* 0x000e620000000a00 */
[----:B------:R-:W1:Y:S02]  /*6330*/  LDCU UR43, c[0x0][0xb0c] ;  /* 0x00016180ff2b77ac */ /* 0x000e640008000800 */
[----:B------:R-:W4:Y:S01]  /*6340*/  LDS R0, [UR49+0x1f0] ;  /* 0x0001f031ff007984 */ /* 0x000f220008000800 */
[----:B------:R-:W-:Y:S01]  /*6350*/  LEA R77, R77, UR4, 0x2 ;  /* 0x000000044d4d7c11 */ /* 0x000fe2000f8e10ff */
[----:B------:R-:W1:Y:S01]  /*6360*/  LDCU UR39, c[0x0][0xb30] ;  /* 0x00016600ff2777ac */ /* 0x000e620008000800 */
[----:B------:R-:W1:Y:S01]  /*6370*/  LDCU.64 UR54, c[0x0][0x888] ;  /* 0x00011100ff3677ac */ /* 0x000e620008000a00 */
[----:B------:R-:W1:Y:S01]  /*6380*/  LDCU.64 UR40, c[0x0][0xb28] ;  /* 0x00016500ff2877ac */ /* 0x000e620008000a00 */
[----:B------:R-:W1:Y:S01]  /*6390*/  LDCU.128 UR56, c[0x0][0xb10] ;  /* 0x00016200ff3877ac */ /* 0x000e620008000c00 */
[----:B------:R-:W1:Y:S01]  /*63a0*/  LDCU UR53, c[0x0][0x374] ;  /* 0x00006e80ff3577ac */ /* 0x000e620008000800 */
[----:B------:R-:W-:Y:S01]  /*63b0*/  UMOV UR48, URZ ;  /* 0x000000ff00307c82 */ /* 0x000fe20008000000 */
[----:B------:R-:W-:Y:S01]  /*63c0*/  UMOV UR51, URZ ;  /* 0x000000ff00337c82 */ /* 0x000fe20008000000 */
[----:B------:R-:W-:Y:S01]  /*63d0*/  UMOV UR50, URZ ;  /* 0x000000ff00327c82 */ /* 0x000fe20008000000 */
[----:B----4-:R-:W-:-:S02]  /*63e0*/  IMAD.IADD R23, R0, 0x1, R23 ;  /* 0x0000000100177824 */ /* 0x010fc400078e0217 */
[----:B--23--:R-:W-:-:S07]  /*63f0*/  IMAD.U32 R0, RZ, RZ, UR4 ;  /* 0x00000004ff007e24 */ /* 0x00cfce000f8e00ff */
.L_x_141:
[C---:B------:R-:W-:Y:S02]  /*6400*/  LEA R3, R71.reuse, UR49, 0x3 ;  /* 0x0000003147037c11 */ /* 0x040fe4000f8e18ff */
[----:B------:R-:W-:Y:S02]  /*6410*/  SHF.L.U32 R0, R74, 0x1f, RZ ;  /* 0x0000001f4a007819 */ /* 0x000fe400000006ff */
[----:B------:R-:W-:Y:S02]  /*6420*/  LEA R5, R71, UR49, 0x4 ;  /* 0x0000003147057c11 */ /* 0x000fe4000f8e20ff */
[----:B--2---:R-:W2:Y:S02]  /*6430*/  SYNCS.PHASECHK.TRANS64.TRYWAIT P0, [R3+URZ+0x140], R0 ;  /* 0x00014000030075a7 */ /* 0x004ea400080011ff */
[----:B--23--:R-:W-:Y:S05]  /*6440*/  @!P0 BRA `(.L_x_111) ;  /* 0x0000002c00fc8947 */ /* 0x00cfea0003800000 */
.L_x_210:
[----:B------:R-:W3:Y:S01]  /*6450*/  LDS.128 R4, [R5+0x1d0] ;  /* 0x0001d00005047984 */ /* 0x000ee20000000c00 */
[----:B------:R-:W-:Y:S01]  /*6460*/  UISETP.GE.AND UP0, UPT, UR42, 0x1, UPT ;  /* 0x000000012a00788c */ /* 0x000fe2000bf06270 */
[----:B------:R-:W-:Y:S01]  /*6470*/  @!PT LDS RZ, [RZ] ;  /* 0x00000000fffff984 */ /* 0x000fe20000000800 */
[----:B------:R-:W-:Y:S01]  /*6480*/  @!PT LDS RZ, [RZ] ;  /* 0x00000000fffff984 */ /* 0x000fe20000000800 */
[----:B------:R-:W-:Y:S01]  /*6490*/  @!PT LDS RZ, [RZ] ;  /* 0x00000000fffff984 */ /* 0x000fe20000000800 */
[----:B------:R-:W-:Y:S01]  /*64a0*/  @!PT LDS RZ, [RZ] ;  /* 0x00000000fffff984 */ /* 0x000fe20000000800 */
[----:B------:R4:W-:Y:S06]  /*64b0*/  MEMBAR.ALL.CTA ;  /* 0x0000000000007992 */ /* 0x0009ec0000008000 */
[----:B----4-:R-:W4:Y:S01]  /*64c0*/  FENCE.VIEW.ASYNC.S ;  /* 0x00000000000073c6 */ /* 0x010f220000000000 */
[----:B---3--:R-:W-:Y:S11]  /*64d0*/  LOP3.LUT P0, RZ, R6, 0x1, RZ, 0xc0, !PT ;  /* 0x0000000106ff7812 */ /* 0x008ff6000780c0ff */
[----:B------:R-:W-:Y:S02]  /*64e0*/  @!UPT UIADD3 URZ, UPT, UPT, URZ, URZ, URZ ;  /* 0x000000fffffff290 */ /* 0x000fe4000fffe0ff */
[----:B----4-:R-:W-:Y:S01]  /*64f0*/  VOTEU.ANY UP1, P0 ;  /* 0x0000000000ff7886 */ /* 0x010fe20000020100 */
[----:B------:R-:W-:Y:S01]  /*6500*/  PLOP3.LUT P0, PT, PT, PT, UP1, 0x80, 0x8 ;  /* 0x000000000008781c */ /* 0x000fe20003f0f018 */
[----:B------:R-:W-:Y:S11]  /*6510*/  UP2UR UR62, UPR, URZ, 0x2 ;  /* 0x00000002ff3e7883 */ /* 0x000ff60008000000 */
[----:B------:R-:W-:Y:S01]  /*6520*/  @!UPT UIADD3 URZ, UPT, UPT, URZ, URZ, URZ ;  /* 0x000000fffffff290 */ /* 0x000fe2000fffe0ff */
[----:B--2---:R-:W-:Y:S02]  /*6530*/  @P0 SHF.R.U32.HI R0, RZ, 0x10, R5 ;  /* 0x00000010ff000819 */ /* 0x004fe40000011605 */
        /* <DEDUP_REMOVED lines=12> */
[----:B------:R-:W3:Y:S01]  /*6600*/  LDCU UR12, c[0x0][0xb20] ;  /* 0x00016400ff0c77ac */ /* 0x000ee20008000800 */
[----:B-1----:R-:W-:Y:S02]  /*6610*/  UIMAD.WIDE.U32 UR4, UR53, UR59, URZ ;  /* 0x0000003b350472a5 */ /* 0x002fe4000f8e00ff */
[----:B------:R-:W-:Y:S02]  /*6620*/  UIMAD.WIDE.U32 UR6, UR60, UR56, URZ ;  /* 0x000000383c0672a5 */ /* 0x000fe4000f8e00ff */
[----:B------:R-:W-:Y:S02]  /*6630*/  UISETP.NE.AND UP0, UPT, UR58, 0x1, UPT ;  /* 0x000000013a00788c */ /* 0x000fe4000bf05270 */
[----:B------:R-:W-:Y:S02]  /*6640*/  UIMAD.WIDE.U32 UR8, UR37, UR59, URZ ;  /* 0x0000003b250872a5 */ /* 0x000fe4000f8e00ff */
[----:B------:R-:W-:Y:S02]  /*6650*/  UIMAD.WIDE.U32 UR10, UR38, UR56, URZ ;  /* 0x00000038260a72a5 */ /* 0x000fe4000f8e00ff */
[----:B------:R-:W-:Y:S02]  /*6660*/  UISETP.NE.AND UP1, UPT, UR43, 0x1, UPT ;  /* 0x000000012b00788c */ /* 0x000fe4000bf25270 */
[----:B------:R-:W-:Y:S01]  /*6670*/  UISETP.NE.AND UP2, UPT, UR42, 0x1, UPT ;  /* 0x000000012a00788c */ /* 0x000fe2000bf45270 */
[----:B------:R-:W-:Y:S02]  /*6680*/  UMOV UR4, UR5 ;  /* 0x0000000500047c82 */ /* 0x000fe40008000000 */
[----:B---3--:R-:W-:Y:S03]  /*6690*/  USHF.R.U32.HI UR5, URZ, UR12, UR4 ;  /* 0x0000000cff057299 */ /* 0x008fe60008011604 */
[----:B------:R-:W-:Y:S02]  /*66a0*/  UMOV UR4, UR7 ;  /* 0x0000000700047c82 */ /* 0x000fe40008000000 */
[----:B------:R-:W-:Y:S02]  /*66b0*/  USHF.R.U32.HI UR7, URZ, UR57, UR4 ;  /* 0x00000039ff077299 */ /* 0x000fe40008011604 */
[----:B------:R-:W-:Y:S02]  /*66c0*/  USEL UR4, UR53, UR5, !UP0 ;  /* 0x0000000535047287 */ /* 0x000fe4000c000000 */
[----:B------:R-:W-:Y:S01]  /*66d0*/  USEL UR7, UR60, UR7, !UP1 ;  /* 0x000000073c077287 */ /* 0x000fe2000c800000 */
[----:B------:R-:W-:Y:S01]  /*66e0*/  UMOV UR5, UR9 ;  /* 0x0000000900057c82 */ /* 0x000fe20008000000 */
[----:B------:R-:W-:Y:S02]  /*66f0*/  UIMAD.WIDE.U32 UR8, UR4, UR40, URZ ;  /* 0x00000028040872a5 */ /* 0x000fe4000f8e00ff */
[----:B------:R-:W-:Y:S03]  /*6700*/  USHF.R.U32.HI UR6, URZ, UR12, UR5 ;  /* 0x0000000cff067299 */ /* 0x000fe60008011605 */
[----:B------:R-:W-:Y:S01]  /*6710*/  UMOV UR5, UR11 ;  /* 0x0000000b00057c82 */ /* 0x000fe20008000000 */
[----:B------:R-:W-:Y:S02]  /*6720*/  UIMAD.WIDE.U32 UR10, UR7, UR40, URZ ;  /* 0x00000028070a72a5 */ /* 0x000fe4000f8e00ff */
[----:B------:R-:W-:Y:S02]  /*6730*/  USHF.R.U32.HI UR12, URZ, UR57, UR5 ;  /* 0x00000039ff0c7299 */ /* 0x000fe40008011605 */
[----:B------:R-:W-:Y:S01]  /*6740*/  USEL UR6, UR37, UR6, !UP0 ;  /* 0x0000000625067287 */ /* 0x000fe2000c000000 */
[----:B------:R-:W-:Y:S02]  /*6750*/  UMOV UR5, UR9 ;  /* 0x0000000900057c82 */ /* 0x000fe40008000000 */
[----:B------:R-:W-:Y:S01]  /*6760*/  UMOV UR10, UR11 ;  /* 0x0000000b000a7c82 */ /* 0x000fe20008000000 */
[----:B------:R-:W-:Y:S02]  /*6770*/  @UP2 USHF.R.U32.HI UR4, URZ, UR41, UR5 ;  /* 0x00000029ff042299 */ /* 0x000fe40008011605 */
[----:B------:R-:W-:Y:S02]  /*6780*/  @UP2 USHF.R.U32.HI UR7, URZ, UR41, UR10 ;  /* 0x00000029ff072299 */ /* 0x000fe4000801160a */
[----:B------:R-:W-:Y:S02]  /*6790*/  UIMAD UR4, UR42, UR4, URZ ;  /* 0x000000042a0472a4 */ /* 0x000fe4000f8e02ff */
[----:B------:R-:W-:Y:S02]  /*67a0*/  UIMAD.WIDE.U32 UR10, UR6, UR40, URZ ;  /* 0x00000028060a72a5 */ /* 0x000fe4000f8e00ff */
[----:B------:R-:W-:Y:S02]  /*67b0*/  USEL UR5, UR38, UR12, !UP1 ;  /* 0x0000000c26057287 */ /* 0x000fe4000c800000 */
[----:B------:R-:W-:Y:S02]  /*67c0*/  UIMAD UR8, UR42, UR7, URZ ;  /* 0x000000072a0872a4 */ /* 0x000fe4000f8e02ff */
[----:B------:R-:W-:Y:S03]  /*67d0*/  UISETP.GE.AND UP0, UPT, UR6, UR4, UPT ;  /* 0x000000040600728c */ /* 0x000fe6000bf06270 */
[----:B------:R-:W-:Y:S01]  /*67e0*/  UMOV UR4, UR11 ;  /* 0x0000000b00047c82 */ /* 0x000fe20008000000 */
[----:B------:R-:W-:Y:S02]  /*67f0*/  UISETP.GE.OR UP0, UPT, UR5, UR8, UP0 ;  /* 0x000000080500728c */ /* 0x000fe40008706670 */
[----:B------:R-:W-:Y:S02]  /*6800*/  USHF.R.U32.HI UR4, URZ, UR41, UR4 ;  /* 0x00000029ff047299 */ /* 0x000fe40008011604 */
[----:B------:R-:W-:Y:S02]  /*6810*/  UIMAD.WIDE.U32 UR8, UR5, UR40, URZ ;  /* 0x00000028050872a5 */ /* 0x000fe4000f8e00ff */
[----:B------:R-:W-:Y:S02]  /*6820*/  USEL UR11, UR6, UR4, !UP2 ;  /* 0x00000004060b7287 */ /* 0x000fe4000d000000 */
[----:B------:R-:W-:Y:S02]  /*6830*/  UIADD3 UR8, UPT, UPT, -UR5, URZ, URZ ;  /* 0x000000ff05087290 */ /* 0x000fe4000fffe1ff */
[----:B------:R-:W-:Y:S01]  /*6840*/  UIADD3 UR10, UPT, UPT, -UR11, URZ, URZ ;  /* 0x000000ff0b0a7290 */ /* 0x000fe2000fffe1ff */
[----:B------:R-:W-:Y:S01]  /*6850*/  @!UP0 UMOV UR4, UR9 ;  /* 0x0000000900048c82 */ /* 0x000fe20008000000 */
[----:B------:R-:W-:Y:S02]  /*6860*/  UIADD3 UR9, UPT, UPT, -UR6, URZ, URZ ;  /* 0x000000ff06097290 */ /* 0x000fe4000fffe1ff */
[----:B------:R-:W-:Y:S02]  /*6870*/  @!UP0 USHF.R.U32.HI UR4, URZ, UR41, UR4 ;  /* 0x00000029ff048299 */ /* 0x000fe40008011604 */
[----:B------:R-:W-:Y:S02]  /*6880*/  UIMAD UR10, UR42, UR10, UR6 ;  /* 0x0000000a2a0a72a4 */ /* 0x000fe4000f8e0206 */
[----:B------:R-:W-:Y:S04]  /*6890*/  @!UP0 USEL UR4, UR5, UR4, !UP2 ;  /* 0x0000000405048287 */ /* 0x000fe8000d000000 */
[----:B------:R-:W-:Y:S02]  /*68a0*/  @!UP0 UIMAD UR10, UR7, UR10, UR4 ;  /* 0x0000000a070a82a4 */ /* 0x000fe4000f8e0204 */
[----:B------:R-:W-:Y:S02]  /*68b0*/  @!UP0 UIADD3 UR11, UPT, UPT, UR11, -UR4, URZ ;  /* 0x800000040b0b8290 */ /* 0x000fe4000fffe0ff */
[----:B------:R-:W-:Y:S02]  /*68c0*/  UIMAD UR7, UR43, UR8, UR38 ;  /* 0x000000082b0772a4 */ /* 0x000fe4000f8e0226 */
[----:B------:R-:W-:Y:S02]  /*68d0*/  @!UP0 UIMAD UR6, UR11, UR42, UR5 ;  /* 0x0000002a0b0682a4 */ /* 0x000fe4000f8e0205 */
[----:B------:R-:W-:Y:S01]  /*68e0*/  UIMAD UR4, UR58, UR9, UR37 ;  /* 0x000000093a0472a4 */ /* 0x000fe2000f8e0225 */
[----:B------:R-:W-:Y:S02]  /*68f0*/  @!UP0 UMOV UR5, UR10 ;  /* 0x0000000a00058c82 */ /* 0x000fe40008000000 */
[----:B------:R-:W-:Y:S02]  /*6900*/  UIMAD UR38, UR5, UR43, UR7 ;  /* 0x0000002b052672a4 */ /* 0x000fe4000f8e0207 */
[----:B------:R-:W-:Y:S11]  /*6910*/  UIMAD UR37, UR6, UR58, UR4 ;  /* 0x0000003a062572a4 */ /* 0x000ff6000f8e0204 */
[----:B------:R-:W-:Y:S01]  /*6920*/  @!UPT UIADD3 URZ, UPT, UPT, URZ, URZ, URZ ;  /* 0x000000fffffff290 */ /* 0x000fe2000fffe0ff */
.L_x_112:
[----:B-1----:R-:W-:Y:S01]  /*6930*/  UISETP.NE.AND UP0, UPT, UR39, 0x1, UPT ;  /* 0x000000012700788c */ /* 0x002fe2000bf05270 */
[----:B------:R-:W-:Y:S01]  /*6940*/  IADD3 R71, PT, PT, R71, 0x1, RZ ;  /* 0x0000000147477810 */ /* 0x000fe20007ffe0ff */
[----:B------:R-:W-:Y:S02]  /*6950*/  UIADD3 UR11, UPT, UPT, UR49, 0x200, URZ ;  /* 0x00000200310b7890 */ /* 0x000fe4000fffe0ff */
[----:B------:R-:W-:Y:S02]  /*6960*/  USHF.L.U32 UR46, UR20, 0x6, URZ ;  /* 0x00000006142e7899 */ /* 0x000fe400080006ff */
[----:B------:R-:W-:Y:S05]  /*6970*/  USHF.L.U32 UR45, UR26, 0x6, URZ ;  /* 0x000000061a2d7899 */ /* 0x000fea00080006ff */
[----:B------:R-:W1:Y:S01]  /*6980*/  @!UP0 LDCU.128 UR12, c[0x0][0xb10] ;  /* 0x00016200ff0c87ac */ /* 0x000e620008000c00 */
[----:B------:R-:W3:Y:S01]  /*6990*/  @!UP0 LDCU UR5, c[0x0][0xb0c] ;  /* 0x00016180ff0587ac */ /* 0x000ee20008000800 */
[----:B------:R-:W4:Y:S01]  /*69a0*/  @!UP0 LDCU UR10, c[0x0][0xb20] ;  /* 0x00016400ff0a87ac */ /* 0x000f220008000800 */
[----:B-1----:R-:W-:Y:S02]  /*69b0*/  UIMAD.WIDE.U32 UR8, UR38, UR12, URZ ;  /* 0x0000000c260872a5 */ /* 0x002fe4000f8e00ff */
[----:B------:R-:W-:Y:S02]  /*69c0*/  UIMAD.WIDE.U32 UR6, UR37, UR15, URZ ;  /* 0x0000000f250672a5 */ /* 0x000fe4000f8e00ff */
[----:B------:R-:W-:Y:S03]  /*69d0*/  @!UP0 UISETP.NE.AND UP1, UPT, UR14, 0x1, UPT ;  /* 0x000000010e00888c */ /* 0x000fe6000bf25270 */
[----:B------:R-:W-:Y:S01]  /*69e0*/  @!UP0 UMOV UR4, UR9 ;  /* 0x0000000900048c82 */ /* 0x000fe20008000000 */
[----:B---3--:R-:W-:Y:S02]  /*69f0*/  @!UP0 UISETP.NE.AND UP2, UPT, UR5, 0x1, UPT ;  /* 0x000000010500888c */ /* 0x008fe4000bf45270 */
[----:B------:R-:W-:Y:S01]  /*6a00*/  @!UP0 USHF.R.U32.HI UR4, URZ, UR13, UR4 ;  /* 0x0000000dff048299 */ /* 0x000fe20008011604 */
[----:B------:R-:W-:Y:S02]  /*6a10*/  @!UP0 UMOV UR6, UR7 ;  /* 0x0000000700068c82 */ /* 0x000fe40008000000 */
[----:B----4-:R-:W-:Y:S02]  /*6a20*/  @!UP0 USHF.R.U32.HI UR6, URZ, UR10, UR6 ;  /* 0x0000000aff068299 */ /* 0x010fe40008011606 */
[----:B------:R-:W-:Y:S02]  /*6a30*/  @!UP0 USEL UR7, UR38, UR4, !UP2 ;  /* 0x0000000426078287 */ /* 0x000fe4000d000000 */
[----:B------:R-:W-:Y:S04]  /*6a40*/  @!UP0 USEL UR6, UR37, UR6, !UP1 ;  /* 0x0000000625068287 */ /* 0x000fe8000c800000 */
[----:B------:R-:W-:Y:S02]  /*6a50*/  @!UP0 UIADD3 UR4, UPT, UPT, -UR7, UR6, URZ ;  /* 0x0000000607048290 */ /* 0x000fe4000fffe1ff */
[----:B------:R-:W-:Y:S02]  /*6a60*/  @!UP0 UIADD3 UR6, UPT, UPT, UR7, -UR6, URZ ;  /* 0x8000000607068290 */ /* 0x000fe4000fffe0ff */
[----:B------:R-:W-:Y:S02]  /*6a70*/  @!UP0 UIMAD UR38, UR4, UR5, UR38 ;  /* 0x00000005042682a4 */ /* 0x000fe4000f8e0226 */
[----:B------:R-:W-:Y:S02]  /*6a80*/  @!UP0 UIMAD UR37, UR6, UR14, UR37 ;  /* 0x0000000e062582a4 */ /* 0x000fe4000f8e0225 */
[----:B------:R-:W-:Y:S09]  /*6a90*/  ULOP3.LUT UP0, URZ, UR11, 0x1b0, URZ, 0xc0, !UPT ;  /* 0x000001b00bff7892 */ /* 0x000ff2000f80c0ff */
[----:B------:R-:W-:Y:S05]  /*6aa0*/  BRA.U !UP0, `(.L_x_113) ;  /* 0x00000001087c7547 */ /* 0x000fea000b800000 */
[----:B------:R-:W1:Y:S01]  /*6ab0*/  LDCU.64 UR8, c[0x4][0x80] ;  /* 0x01001000ff0877ac */ /* 0x000e620008000a00 */
[----:B------:R-:W-:Y:S01]  /*6ac0*/  MOV R2, 0x0 ;  /* 0x0000000000027802 */ /* 0x000fe20000000f00 */
[----:B------:R-:W-:Y:S02]  /*6ad0*/  HFMA2 R12, -RZ, RZ, 0, 5.9604644775390625e-08 ;  /* 0x00000001ff0c7431 */ /* 0x000fe400000001ff */
[----:B------:R-:W-:Y:S01]  /*6ae0*/  IMAD.MOV.U32 R8, RZ, RZ, 0x70 ;  /* 0x00000070ff087424 */ /* 0x000fe200078e00ff */
[----:B------:R3:W4:Y:S01]  /*6af0*/  LDC.64 R14, c[0x4][R2] ;  /* 0x01000000020e7b82 */ /* 0x0007220000000a00 */
[----:B------:R-:W2:Y:S01]  /*6b00*/  LDCU.64 UR6, c[0x4][0x88] ;  /* 0x01001100ff0677ac */ /* 0x000ea20008000a00 */
[----:B------:R-:W-:Y:S01]  /*6b10*/  IMAD.MOV.U32 R13, RZ, RZ, RZ ;  /* 0x000000ffff0d7224 */ /* 0x000fe200078e00ff */
[----:B------:R-:W2:Y:S01]  /*6b20*/  LDCU.64 UR4, c[0x4][0x8] ;  /* 0x01000100ff0477ac */ /* 0x000ea20008000a00 */
[----:B-1----:R-:W-:Y:S01]  /*6b30*/  MOV R5, UR9 ;  /* 0x0000000900057c02 */ /* 0x002fe20008000f00 */
[----:B------:R-:W-:Y:S01]  /*6b40*/  IMAD.U32 R4, RZ, RZ, UR8 ;  /* 0x00000008ff047e24 */ /* 0x000fe2000f8e00ff */
[----:B--2---:R-:W-:Y:S01]  /*6b50*/  MOV R7, UR7 ;  /* 0x0000000700077c02 */ /* 0x004fe20008000f00 */
[----:B------:R-:W-:Y:S01]  /*6b60*/  IMAD.U32 R6, RZ, RZ, UR6 ;  /* 0x00000006ff067e24 */ /* 0x000fe2000f8e00ff */
[----:B------:R-:W-:Y:S01]  /*6b70*/  MOV R11, UR5 ;  /* 0x00000005000b7c02 */ /* 0x000fe20008000f00 */
[----:B------:R-:W-:Y:S02]  /*6b80*/  IMAD.U32 R10, RZ, RZ, UR4 ;  /* 0x00000004ff0a7e24 */ /* 0x000fe4000f8e00ff */
[----:B------:R-:W-:Y:S07]  /*6b90*/  LEPC R20, `(.L_x_114) ;  /* 0x000000001014794e */ /* 0x000fee0000000000 */
[----:B---345:R-:W-:Y:S05]  /*6ba0*/  CALL.ABS.NOINC R14 ;  /* 0x000000000e007343 */ /* 0x038fea0003c00000 */
.L_x_114:
[----:B------:R-:W1:Y:S01]  /*6bb0*/  LDCU.64 UR8, c[0x4][0x80] ;  /* 0x01001000ff0877ac */ /* 0x000e620008000a00 */
[----:B------:R-:W2:Y:S01]  /*6bc0*/  LDC.64 R2, c[0x4][R2] ;  /* 0x0100000002027b82 */ /* 0x000ea20000000a00 */
[----:B------:R-:W-:Y:S02]  /*6bd0*/  HFMA2 R12, -RZ, RZ, 0, 5.9604644775390625e-08 ;  /* 0x00000001ff0c7431 */ /* 0x000fe400000001ff */
[----:B------:R-:W-:Y:S02]  /*6be0*/  IMAD.MOV.U32 R8, RZ, RZ, 0x70 ;  /* 0x00000070ff087424 */ /* 0x000fe400078e00ff */
[----:B------:R-:W-:Y:S01]  /*6bf0*/  IMAD.MOV.U32 R13, RZ, RZ, RZ ;  /* 0x000000ffff0d7224 */ /* 0x000fe200078e00ff */
[----:B------:R-:W3:Y:S01]  /*6c00*/  LDCU.64 UR6, c[0x4][0x88] ;  /* 0x01001100ff0677ac */ /* 0x000ee20008000a00 */
[----:B------:R-:W4:Y:S01]  /*6c10*/  LDCU.64 UR4, c[0x4][0x8] ;  /* 0x01000100ff0477ac */ /* 0x000f220008000a00 */
[----:B-1----:R-:W-:Y:S02]  /*6c20*/  MOV R4, UR8 ;  /* 0x0000000800047c02 */ /* 0x002fe40008000f00 */
[----:B------:R-:W-:Y:S02]  /*6c30*/  MOV R5, UR9 ;  /* 0x0000000900057c02 */ /* 0x000fe40008000f00 */
[----:B---3--:R-:W-:Y:S01]  /*6c40*/  MOV R7, UR7 ;  /* 0x0000000700077c02 */ /* 0x008fe20008000f00 */
[----:B------:R-:W-:Y:S01]  /*6c50*/  IMAD.U32 R6, RZ, RZ, UR6 ;  /* 0x00000006ff067e24 */ /* 0x000fe2000f8e00ff */
[----:B----4-:R-:W-:Y:S01]  /*6c60*/  MOV R11, UR5 ;  /* 0x00000005000b7c02 */ /* 0x010fe20008000f00 */
[----:B------:R-:W-:Y:S02]  /*6c70*/  IMAD.U32 R10, RZ, RZ, UR4 ;  /* 0x00000004ff0a7e24 */ /* 0x000fe4000f8e00ff */
[----:B------:R-:W-:Y:S07]  /*6c80*/  LEPC R20, `(.L_x_113) ;  /* 0x000000001014794e */ /* 0x000fee0000000000 */
[----:B--2---:R-:W-:Y:S05]  /*6c90*/  CALL.ABS.NOINC R2 ;  /* 0x0000000002007343 */ /* 0x004fea0003c00000 */
.L_x_113:
[----:B------:R-:W-:Y:S02]  /*6ca0*/  ISETP.NE.U32.AND P0, PT, RZ, UR54, PT ;  /* 0x00000036ff007c0c */ /* 0x000fe4000bf05070 */
[C---:B------:R-:W-:Y:S02]  /*6cb0*/  ISETP.NE.U32.AND P1, PT, R66.reuse, RZ, PT ;  /* 0x000000ff4200720c */ /* 0x040fe40003f25070 */
[----:B------:R-:W-:Y:S02]  /*6cc0*/  ISETP.NE.U32.AND P4, PT, R66, RZ, PT ;  /* 0x000000ff4200720c */ /* 0x000fe40003f85070 */
[----:B------:R-:W-:Y:S02]  /*6cd0*/  ISETP.NE.AND.EX P0, PT, RZ, UR55, PT, P0 ;  /* 0x00000037ff007c0c */ /* 0x000fe4000bf05300 */
[C---:B------:R-:W-:Y:S02]  /*6ce0*/  ISETP.NE.AND.EX P1, PT, R67.reuse, RZ, PT, P1 ;  /* 0x000000ff4300720c */ /* 0x040fe40003f25310 */
[----:B------:R-:W-:Y:S02]  /*6cf0*/  ISETP.NE.AND.EX P4, PT, R67, RZ, P0, P4 ;  /* 0x000000ff4300720c */ /* 0x000fe40000785340 */
[----:B------:R-:W-:Y:S02]  /*6d00*/  ISETP.NE.U32.AND P5, PT, R62, RZ, PT ;  /* 0x000000ff3e00720c */ /* 0x000fe40003fa5070 */
[----:B------:R-:W-:Y:S02]  /*6d10*/  ISETP.NE.U32.AND P3, PT, RZ, UR54, PT ;  /* 0x00000036ff007c0c */ /* 0x000fe4000bf65070 */
[----:B------:R-:W-:Y:S02]  /*6d20*/  PLOP3.LUT P2, PT, PT, PT, PT, 0x8, 0x80 ;  /* 0x000000000080781c */ /* 0x000fe40003f4e170 */
[----:B------:R-:W-:Y:S02]  /*6d30*/  ISETP.NE.AND.EX P5, PT, R63, RZ, PT, P5 ;  /* 0x000000ff3f00720c */ /* 0x000fe40003fa5350 */
[----:B------:R-:W-:Y:S03]  /*6d40*/  ISETP.NE.AND.EX P3, PT, RZ, UR55, PT, P3 ;  /* 0x00000037ff007c0c */ /* 0x000fe6000bf65330 */
[----:B------:R-:W-:Y:S01]  /*6d50*/  @!P4 PLOP3.LUT P2, PT, P1, PT, PT, 0x80, 0x8 ;  /* 0x000000000008c81c */ /* 0x000fe20000f4f070 */
[----:B------:R-:W-:Y:S01]  /*6d60*/  @!UPT UIADD3 URZ, UPT, UPT, URZ, URZ, URZ ;  /* 0x000000fffffff290 */ /* 0x000fe2000fffe0ff */
[----:B------:R-:W-:Y:S11]  /*6d70*/  @!P1 BRA `(.L_x_115) ;  /* 0x0000000000309947 */ /* 0x000ff60003800000 */
[----:B------:R-:W-:Y:S01]  /*6d80*/  ISETP.NE.U32.AND P0, PT, R64, RZ, PT ;  /* 0x000000ff4000720c */ /* 0x000fe20003f05070 */
[----:B------:R-:W1:Y:S01]  /*6d90*/  LDCU.64 UR4, c[0x0][0x358] ;  /* 0x00006b00ff0477ac */ /* 0x000e620008000a00 */
[----:B------:R-:W-:Y:S02]  /*6da0*/  IMAD.MOV.U32 R27, RZ, RZ, 0x1 ;  /* 0x00000001ff1b7424 */ /* 0x000fe400078e00ff */
[----:B------:R-:W-:Y:S11]  /*6db0*/  ISETP.NE.AND.EX P0, PT, R65, RZ, PT, P0 ;  /* 0x000000ff4100720c */ /* 0x000ff60003f05300 */
[----:B------:R-:W-:Y:S02]  /*6dc0*/  @!UPT UIADD3 URZ, UPT, UPT, URZ, URZ, URZ ;  /* 0x000000fffffff290 */ /* 0x000fe4000fffe0ff */
[----:B------:R-:W3:Y:S01]  /*6dd0*/  @P0 LDC.64 R2, c[0x0][0x888] ;  /* 0x00022200ff020b82 */ /* 0x000ee20000000a00 */
[----:B--2---:R-:W-:Y:S04]  /*6de0*/  @P0 IMAD R0, R66, UR36, RZ ;  /* 0x0000002442000c24 */ /* 0x004fe8000f8e02ff */
[----:B---3--:R-:W-:Y:S04]  /*6df0*/  @P0 IMAD.WIDE R2, R0, 0x4, R2 ;  /* 0x0000000400020825 */ /* 0x008fe800078e0202 */
[----:B------:R-:W-:Y:S01]  /*6e00*/  HFMA2 R0, -RZ, RZ, 0, 5.9604644775390625e-08 ;  /* 0x00000001ff007431 */ /* 0x000fe200000001ff */
[----:B-1---5:R1:W5:Y:S04]  /*6e10*/  @P0 LDG.E R26, desc[UR4][R2.64] ;  /* 0x00000004021a0981 */ /* 0x022368000c1e1900 */
[----:B------:R-:W-:Y:S01]  /*6e20*/  @!P0 PRMT R27, R0, 0x7610, R27 ;  /* 0x00007610001b8816 */ /* 0x000fe2000000001b */
[----:B-1----:R-:W3:Y:S06]  /*6e30*/  @!P0 LDC R26, c[0x0][0x880] ;  /* 0x00022000ff1a8b82 */ /* 0x002eec0000000800 */
.L_x_115:
[----:B------:R-:W-:Y:S05]  /*6e40*/  @!P5 BRA `(.L_x_116) ;  /* 0x000000000024d947 */ /* 0x000fea0003800000 */
[----:B------:R-:W-:Y:S01]  /*6e50*/  ISETP.NE.U32.AND P0, PT, R60, RZ, PT ;  /* 0x000000ff3c00720c */ /* 0x000fe20003f05070 */
[----:B------:R-:W1:Y:S03]  /*6e60*/  LDCU.64 UR4, c[0x0][0x358] ;  /* 0x00006b00ff0477ac */ /* 0x000e660008000a00 */
[----:B------:R-:W-:Y:S11]  /*6e70*/  ISETP.NE.AND.EX P0, PT, R61, RZ, PT, P0 ;  /* 0x000000ff3d00720c */ /* 0x000ff60003f05300 */
[----:B------:R-:W-:Y:S02]  /*6e80*/  @!UPT UIADD3 URZ, UPT, UPT, URZ, URZ, URZ ;  /* 0x000000fffffff290 */ /* 0x000fe4000fffe0ff */
[----:B------:R-:W4:Y:S01]  /*6e90*/  @P0 LDC.64 R2, c[0x0][0x8a8] ;  /* 0x00022a00ff020b82 */ /* 0x000f220000000a00 */
[----:B--2---:R-:W-:Y:S04]  /*6ea0*/  @P0 IMAD R0, R62, UR36, RZ ;  /* 0x000000243e000c24 */ /* 0x004fe8000f8e02ff */
[----:B----4-:R-:W-:Y:S05]  /*6eb0*/  @P0 IMAD.WIDE R2, R0, 0x4, R2 ;  /* 0x0000000400020825 */ /* 0x010fea00078e0202 */
[----:B-1---5:R1:W5:Y:S02]  /*6ec0*/  @P0 LDG.E R24, desc[UR4][R2.64] ;  /* 0x0000000402180981 */ /* 0x022364000c1e1900 */
[----:B-1----:R-:W4:Y:S02]  /*6ed0*/  @!P0 LDC R24, c[0x0][0x8a0] ;  /* 0x00022800ff188b82 */ /* 0x002f240000000800 */
.L_x_116:
[----:B---3-5:R-:W-:Y:S01]  /*6ee0*/  FSETP.NEU.AND P0, PT, R26, RZ, PT ;  /* 0x000000ff1a00720b */ /* 0x028fe20003f0d000 */
[----:B------:R-:W-:Y:S01]  /*6ef0*/  ULOP3.LUT UR4, UR52, 0x1, URZ, 0x3c, !UPT ;  /* 0x0000000134047892 */ /* 0x000fe2000f8e3cff */
[----:B------:R-:W-:Y:S01]  /*6f00*/  SEL R5, RZ, 0xffffffff, P3 ;  /* 0xffffffffff057807 */ /* 0x000fe20001800000 */
[----:B------:R-:W-:Y:S01]  /*6f10*/  IMAD.U32 R88, RZ, RZ, UR48 ;  /* 0x00000030ff587e24 */ /* 0x000fe2000f8e00ff */
[----:B------:R-:W-:Y:S01]  /*6f20*/  @!P4 LOP3.LUT P3, RZ, R27, 0xff, RZ, 0xc0, !PT ;  /* 0x000000ff1bffc812 */ /* 0x000fe2000786c0ff */
[----:B------:R-:W-:Y:S01]  /*6f30*/  IMAD.SHL.U32 R82, R73, 0x10, RZ ;  /* 0x0000001049527824 */ /* 0x000fe200078e00ff */
[----:B------:R-:W-:Y:S01]  /*6f40*/  @!P4 SEL R2, RZ, 0xffffffff, P0 ;  /* 0xffffffffff02c807 */ /* 0x000fe20000000000 */
[----:B------:R-:W-:Y:S01]  /*6f50*/  IMAD.U32 R89, RZ, RZ, UR4 ;  /* 0x00000004ff597e24 */ /* 0x000fe2000f8e00ff */
[----:B------:R-:W-:Y:S01]  /*6f60*/  LEA R80, R22, UR49, 0x3 ;  /* 0x0000003116507c11 */ /* 0x000fe2000f8e18ff */
[----:B------:R-:W-:Y:S01]  /*6f70*/  IMAD.SHL.U32 R88, R88, 0x2000, RZ ;  /* 0x0000200058587824 */ /* 0x000fe200078e00ff */
[----:B------:R-:W-:Y:S01]  /*6f80*/  @P2 SEL R2, R5, R2, !P3 ;  /* 0x0000000205022207 */ /* 0x000fe20005800000 */
[----:B------:R-:W-:Y:S01]  /*6f90*/  IMAD.SHL.U32 R81, R72, 0x10, RZ ;  /* 0x0000001048517824 */ /* 0x000fe200078e00ff */
[----:B------:R-:W-:Y:S01]  /*6fa0*/  SHF.L.U32 R3, R75, 0x1f, RZ ;  /* 0x0000001f4b037819 */ /* 0x000fe200000006ff */
[----:B------:R-:W-:Y:S01]  /*6fb0*/  IMAD.IADD R86, R77, 0x1, R88 ;  /* 0x000000014d567824 */ /* 0x000fe200078e0258 */
[----:B------:R-:W-:Y:S01]  /*6fc0*/  @!P4 LOP3.LUT R2, R2, 0x1, RZ, 0xc0, !PT ;  /* 0x000000010202c812 */ /* 0x000fe200078ec0ff */
[----:B------:R-:W-:Y:S01]  /*6fd0*/  BSSY B1, `(.L_x_117) ;  /* 0x0000038000017945 */ /* 0x000fe20003800000 */
[----:B------:R-:W-:Y:S01]  /*6fe0*/  IMAD.MOV.U32 R87, RZ, RZ, 0x1 ;  /* 0x00000001ff577424 */ /* 0x000fe200078e00ff */
[----:B------:R-:W-:Y:S02]  /*6ff0*/  CS2R R58, SRZ ;  /* 0x00000000003a7805 */ /* 0x000fe4000001ff00 */
[----:B------:R-:W-:Y:S01]  /*7000*/  ISETP.NE.U32.OR P5, PT, R2, 0x1, P4 ;  /* 0x000000010200780c */ /* 0x000fe200027a5470 */
[----:B------:R-:W-:Y:S01]  /*7010*/  IMAD.U32 R2, RZ, RZ, UR48 ;  /* 0x00000030ff027e24 */ /* 0x000fe2000f8e00ff */
[----:B------:R-:W-:Y:S01]  /*7020*/  LOP3.LUT P4, R70, R27, 0xff, RZ, 0xc0, !PT ;  /* 0x000000ff1b467812 */ /* 0x000fe2000788c0ff */
[----:B------:R-:W-:Y:S01]  /*7030*/  IMAD.IADD R85, R86, 0x1, R82 ;  /* 0x0000000156557824 */ /* 0x000fe200078e0252 */
[----:B------:R-:W-:Y:S01]  /*7040*/  P2R R79, PR, RZ, 0x20 ;  /* 0x00000020ff4f7803 */ /* 0x000fe20000000000 */
[----:B------:R-:W-:Y:S01]  /*7050*/  IMAD R25, R22, 0x20, R23 ;  /* 0x0000002016197824 */ /* 0x000fe200078e0217 */
[----:B--2---:R-:W-:Y:S01]  /*7060*/  LEA R0, R2, UR49, 0x3 ;  /* 0x0000003102007c11 */ /* 0x004fe2000f8e18ff */
[----:B------:R-:W-:Y:S01]  /*7070*/  IMAD.U32 R90, RZ, RZ, UR48 ;  /* 0x00000030ff5a7e24 */ /* 0x000fe2000f8e00ff */
[----:B------:R-:W-:Y:S02]  /*7080*/  SEL R2, RZ, 0xffffffff, P0 ;  /* 0xffffffffff027807 */ /* 0x000fe40000000000 */
[----:B------:R-:W-:Y:S02]  /*7090*/  CS2R R56, SRZ ;  /* 0x0000000000387805 */ /* 0x000fe4000001ff00 */
[----:B------:R-:W-:Y:S02]  /*70a0*/  CS2R R54, SRZ ;  /* 0x0000000000367805 */ /* 0x000fe4000001ff00 */
[----:B------:R-:W-:Y:S02]  /*70b0*/  CS2R R52, SRZ ;  /* 0x0000000000347805 */ /* 0x000fe4000001ff00 */
[----:B------:R-:W-:Y:S02]  /*70c0*/  @P1 SEL R2, R5, R2, !P4 ;  /* 0x0000000205021207 */ /* 0x000fe40006000000 */
[----:B------:R-:W-:Y:S02]  /*70d0*/  CS2R R50, SRZ ;  /* 0x0000000000327805 */ /* 0x000fe4000001ff00 */
[----:B------:R-:W-:Y:S02]  /*70e0*/  @P5 SHF.L.U32 R7, R89, 0x1f, RZ ;  /* 0x0000001f59075819 */ /* 0x000fe400000006ff */
[----:B------:R-:W-:Y:S02]  /*70f0*/  CS2R R48, SRZ ;  /* 0x0000000000307805 */ /* 0x000fe4000001ff00 */
[----:B------:R-:W-:Y:S02]  /*7100*/  LOP3.LUT R2, R2, 0x1, RZ, 0xc0, !PT ;  /* 0x0000000102027812 */ /* 0x000fe400078ec0ff */
[----:B------:R-:W-:Y:S01]  /*7110*/  CS2R R46, SRZ ;  /* 0x00000000002e7805 */ /* 0x000fe2000001ff00 */
[----:B------:R-:W1:Y:S01]  /*7120*/  @P5 SYNCS.PHASECHK.TRANS64.TRYWAIT P3, [R0+URZ+0x100], R7 ;  /* 0x00010007000055a7 */ /* 0x000e6200080611ff */
[----:B------:R-:W-:Y:S02]  /*7130*/  CS2R R44, SRZ ;  /* 0x00000000002c7805 */ /* 0x000fe4000001ff00 */
[----:B------:R-:W-:Y:S01]  /*7140*/  ISETP.NE.U32.AND P0, PT, R2, 0x1, PT ;  /* 0x000000010200780c */ /* 0x000fe20003f05070 */
[----:B------:R-:W-:Y:S02]  /*7150*/  IMAD.IADD R84, R86, 0x1, R81 ;  /* 0x0000000156547824 */ /* 0x000fe400078e0251 */
[----:B------:R-:W-:Y:S01]  /*7160*/  IMAD.IADD R83, R76, 0x1, R85 ;  /* 0x000000014c537824 */ /* 0x000fe200078e0255 */
[----:B------:R-:W-:Y:S01]  /*7170*/  P2R R91, PR, RZ, 0x1 ;  /* 0x00000001ff5b7803 */ /* 0x000fe20000000000 */
[----:B------:R2:W3:Y:S01]  /*7180*/  SYNCS.PHASECHK.TRANS64.TRYWAIT P2, [R80+URZ+0x160], R3 ;  /* 0x00016003500075a7 */ /* 0x0004e200080411ff */
[----:B-1----:R-:W-:Y:S01]  /*7190*/  @P5 SEL R87, RZ, 0x1, !P3 ;  /* 0x00000001ff575807 */ /* 0x002fe20005800000 */
[----:B--2---:R-:W-:Y:S06]  /*71a0*/  @!P5 BRA `(.L_x_118) ;  /* 0x000000000068d947 */ /* 0x004fec0003800000 */
[----:B------:R-:W-:Y:S01]  /*71b0*/  ISETP.NE.AND P0, PT, R87, RZ, PT ;  /* 0x000000ff5700720c */ /* 0x000fe20003f05270 */
[----:B------:R-:W-:Y:S01]  /*71c0*/  BSSY B0, `(.L_x_119) ;  /* 0x000000d000007945 */ /* 0x000fe20003800000 */
[----:B------:R-:W-:Y:S02]  /*71d0*/  CS2R R46, SRZ ;  /* 0x00000000002e7805 */ /* 0x000fe4000001ff00 */
[----:B------:R-:W-:Y:S02]  /*71e0*/  CS2R R44, SRZ ;  /* 0x00000000002c7805 */ /* 0x000fe4000001ff00 */
[----:B------:R-:W-:Y:S02]  /*71f0*/  CS2R R50, SRZ ;  /* 0x0000000000327805 */ /* 0x000fe4000001ff00 */
[----:B------:R-:W-:Y:S02]  /*7200*/  CS2R R48, SRZ ;  /* 0x0000000000307805 */ /* 0x000fe4000001ff00 */
[----:B------:R-:W-:Y:S02]  /*7210*/  CS2R R54, SRZ ;  /* 0x0000000000367805 */ /* 0x000fe4000001ff00 */
[----:B------:R-:W-:Y:S02]  /*7220*/  CS2R R52, SRZ ;  /* 0x0000000000347805 */ /* 0x000fe4000001ff00 */
[----:B------:R-:W-:Y:S02]  /*7230*/  CS2R R58, SRZ ;  /* 0x00000000003a7805 */ /* 0x000fe4000001ff00 */
[----:B------:R-:W-:Y:S01]  /*7240*/  CS2R R56, SRZ ;  /* 0x0000000000387805 */ /* 0x000fe2000001ff00 */
[----:B------:R-:W-:Y:S06]  /*7250*/  @P0 BRA `(.L_x_120) ;  /* 0x00000000000c0947 */ /* 0x000fec0003800000 */
[----:B------:R-:W-:Y:S04]  /*7260*/  SHF.L.U32 R5, R89, 0x1f, RZ ;  /* 0x0000001f59057819 */ /* 0x000fe800000006ff */
[----:B------:R-:W1:Y:S02]  /*7270*/  SYNCS.PHASECHK.TRANS64.TRYWAIT P0, [R0+URZ+0x100], R5 ;  /* 0x00010005000075a7 */ /* 0x000e6400080011ff */
[----:B-1----:R-:W-:Y:S05]  /*7280*/  @!P0 BRA `(.L_x_121) ;  /* 0x0000002000808947 */ /* 0x002fea0003800000 */
.L_x_120:
[----:B------:R-:W-:Y:S05]  /*7290*/  BSYNC B0 ;  /* 0x0000000000007941 */ /* 0x000fea0003800000 */
.L_x_119:
[----:B------:R-:W-:Y:S01]  /*72a0*/  ISETP.NE.AND P0, PT, R91, RZ, PT ;  /* 0x000000ff5b00720c */ /* 0x000fe20003f05270 */
[----:B------:R-:W-:Y:S04]  /*72b0*/  UIADD3 UR4, UPT, UPT, UR48, 0x1, URZ ;  /* 0x0000000130047890 */ /* 0x000fe8000fffe0ff */
[----:B------:R-:W-:Y:S04]  /*72c0*/  UISETP.NE.AND UP0, UPT, UR4, 0x3, UPT ;  /* 0x000000030400788c */ /* 0x000fe8000bf05270 */
[----:B------:R-:W-:Y:S02]  /*72d0*/  USEL UR5, URZ, 0x1, UP0 ;  /* 0x00000001ff057887 */ /* 0x000fe40008000000 */
[----:B------:R-:W-:Y:S02]  /*72e0*/  USEL UR4, UR4, URZ, UP0 ;  /* 0x000000ff04047287 */ /* 0x000fe40008000000 */
[----:B------:R2:W1:Y:S02]  /*72f0*/  @P0 LDS.128 R44, [R86] ;  /* 0x00000000562c0984 */ /* 0x0004640000000c00 */
[----:B------:R-:W-:Y:S02]  /*7300*/  LOP3.LUT R89, R89, UR5, RZ, 0x3c, !PT ;  /* 0x0000000559597c12 */ /* 0x000fe4000f8e3cff */
[----:B------:R2:W1:Y:S01]  /*7310*/  @P0 LDS.128 R48, [R85+0x10] ;  /* 0x0000100055300984 */ /* 0x0004620000000c00 */
[----:B------:R-:W-:Y:S03]  /*7320*/  IMAD.U32 R90, RZ, RZ, UR4 ;  /* 0x00000004ff5a7e24 */ /* 0x000fe6000f8e00ff */
[----:B------:R2:W1:Y:S04]  /*7330*/  @P0 LDS.128 R52, [R84+0x20] ;  /* 0x0000200054340984 */ /* 0x0004680000000c00 */
[----:B------:R2:W1:Y:S02]  /*7340*/  @P0 LDS.128 R56, [R83+0x10] ;  /* 0x0000100053380984 */ /* 0x0004640000000c00 */
.L_x_118:
[----:B------:R-:W-:Y:S05]  /*7350*/  BSYNC B1 ;  /* 0x0000000000017941 */ /* 0x000fea0003800000 */
.L_x_117:
[----:B-1----:R-:W-:Y:S04]  /*7360*/  SHF.R.U32.HI R5, RZ, 0x15, R25 ;  /* 0x00000015ff057819 */ /* 0x002fe80000011619 */
[----:B------:R-:W-:Y:S01]  /*7370*/  LOP3.LUT P0, RZ, R5, 0x3, R68, 0x48, !PT ;  /* 0x0000000305ff7812 */ /* 0x000fe20007804844 */
[----:B------:R-:W-:Y:S01]  /*7380*/  @!UPT UIADD3 URZ, UPT, UPT, URZ, URZ, URZ ;  /* 0x000000fffffff290 */ /* 0x000fe2000fffe0ff */
[----:B---3--:R-:W-:Y:S11]  /*7390*/  @P2 BRA `(.L_x_122) ;  /* 0x0000000000082947 */ /* 0x008ff60003800000 */
[----:B------:R-:W1:Y:S02]  /*73a0*/  SYNCS.PHASECHK.TRANS64.TRYWAIT P1, [R80+URZ+0x160], R3 ;  /* 0x00016003500075a7 */ /* 0x000e6400080211ff */
[----:B-1----:R-:W-:Y:S05]  /*73b0*/  @!P1 BRA `(.L_x_123) ;  /* 0x0000002000489947 */ /* 0x002fea0003800000 */
.L_x_122:
[----:B------:R-:W-:Y:S05]  /*73c0*/  @!P0 BRA `(.L_x_124) ;  /* 0x0000000000408947 */ /* 0x000fea0003800000 */
[----:B------:R-:W3:Y:S01]  /*73d0*/  LDCU.64 UR8, c[0x4][0x70] ;  /* 0x01000e00ff0877ac */ /* 0x000ee20008000a00 */
[----:B-1----:R-:W-:Y:S01]  /*73e0*/  MOV R3, 0x0 ;  /* 0x0000000000037802 */ /* 0x002fe20000000f00 */
[----:B------:R-:W-:Y:S02]  /*73f0*/  HFMA2 R12, -RZ, RZ, 0, 5.9604644775390625e-08 ;  /* 0x00000001ff0c7431 */ /* 0x000fe400000001ff */
[----:B------:R-:W-:Y:S02]  /*7400*/  IMAD.MOV.U32 R8, RZ, RZ, 0x192 ;  /* 0x00000192ff087424 */ /* 0x000fe400078e00ff */
[----:B------:R-:W-:Y:S01]  /*7410*/  IMAD.MOV.U32 R13, RZ, RZ, RZ ;  /* 0x000000ffff0d7224 */ /* 0x000fe200078e00ff */
[----:B------:R-:W1:Y:S01]  /*7420*/  LDCU.64 UR6, c[0x4][0x78] ;  /* 0x01000f00ff0677ac */ /* 0x000e620008000a00 */
[----:B------:R-:W2:Y:S01]  /*7430*/  LDC.64 R2, c[0x4][R3] ;  /* 0x0100000003027b82 */ /* 0x000ea20000000a00 */
[----:B------:R-:W5:Y:S01]  /*7440*/  LDCU.64 UR4, c[0x4][0x10] ;  /* 0x01000200ff0477ac */ /* 0x000f620008000a00 */
[----:B---3--:R-:W-:Y:S01]  /*7450*/  MOV R5, UR9 ;  /* 0x0000000900057c02 */ /* 0x008fe20008000f00 */
[----:B------:R-:W-:Y:S01]  /*7460*/  IMAD.U32 R4, RZ, RZ, UR8 ;  /* 0x00000008ff047e24 */ /* 0x000fe2000f8e00ff */
[----:B-1----:R-:W-:Y:S01]  /*7470*/  MOV R7, UR7 ;  /* 0x0000000700077c02 */ /* 0x002fe20008000f00 */
[----:B------:R-:W-:Y:S01]  /*7480*/  IMAD.U32 R6, RZ, RZ, UR6 ;  /* 0x00000006ff067e24 */ /* 0x000fe2000f8e00ff */
[----:B-----5:R-:W-:Y:S01]  /*7490*/  MOV R11, UR5 ;  /* 0x00000005000b7c02 */ /* 0x020fe20008000f00 */
[----:B------:R-:W-:Y:S02]  /*74a0*/  IMAD.U32 R10, RZ, RZ, UR4 ;  /* 0x00000004ff0a7e24 */ /* 0x000fe4000f8e00ff */
[----:B------:R-:W-:Y:S07]  /*74b0*/  LEPC R20, `(.L_x_124) ;  /* 0x000000001014794e */ /* 0x000fee0000000000 */
[----:B--2-4-:R-:W-:Y:S05]  /*74c0*/  CALL.ABS.NOINC R2 ;  /* 0x0000000002007343 */ /* 0x014fea0003c00000 */
.L_x_124:
[----:B------:R-:W-:Y:S05]  /*74d0*/  WARPSYNC.ALL ;  /* 0x0000000000007948 */ /* 0x000fea0003800000 */
[----:B------:R-:W-:Y:S01]  /*74e0*/  R2UR UR4, R25 ;  /* 0x00000000190472ca */ /* 0x000fe200000e0000 */
[----:B------:R-:W-:Y:S01]  /*74f0*/  BSSY.RECONVERGENT B0, `(.L_x_125) ;  /* 0x000003d000007945 */ /* 0x000fe20003800200 */
[----:B------:R-:W-:Y:S11]  /*7500*/  ISETP.NE.AND P0, PT, R78, RZ, PT ;  /* 0x000000ff4e00720c */ /* 0x000ff60003f05270 */
[----:B------:R-:W1:Y:S02]  /*7510*/  LDTM.x16 R4, tmem[UR4] ;  /* 0x00000004000479ee */ /* 0x000e640008240000 */
[C---:B-1--4-:R-:W-:Y:S01]  /*7520*/  FMUL R3, R24.reuse, R4 ;  /* 0x0000000418037220 */ /* 0x052fe20000400000 */
[C---:B------:R-:W-:Y:S01]  /*7530*/  FMUL R0, R24.reuse, R5 ;  /* 0x0000000518007220 */ /* 0x040fe20000400000 */
[C---:B------:R-:W-:Y:S01]  /*7540*/  FMUL R5, R24.reuse, R6 ;  /* 0x0000000618057220 */ /* 0x040fe20000400000 */
[----:B------:R-:W-:Y:S01]  /*7550*/  FMUL R2, R24, R7 ;  /* 0x0000000718027220 */ /* 0x000fe20000400000 */
[----:B------:R-:W-:Y:S01]  /*7560*/  FFMA R28, R26, R44, R3 ;  /* 0x0000002c1a1c7223 */ /* 0x000fe20000000003 */
        /* <DEDUP_REMOVED lines=10> */
[----:B------:R1:W-:Y:S01]  /*7610*/  STS.128 [R86], R28 ;  /* 0x0000001c56007388 */ /* 0x0003e20000000c00 */
        /* <DEDUP_REMOVED lines=8> */
[----:B------:R1:W-:Y:S01]  /*76a0*/  STS.128 [R85+0x10], R32 ;  /* 0x0000102055007388 */ /* 0x0003e20000000c00 */
[----:B------:R-:W-:Y:S01]  /*76b0*/  FMUL R12, R24, R17 ;  /* 0x00000011180c7220 */ /* 0x000fe20000400000 */
[----:B------:R-:W-:Y:S01]  /*76c0*/  FFMA R38, R26, R54, R13 ;  /* 0x000000361a267223 */ /* 0x000fe2000000000d */
[----:B------:R-:W-:Y:S01]  /*76d0*/  FMUL R17, R24, R18 ;  /* 0x0000001218117220 */ /* 0x000fe20000400000 */
[----:B------:R-:W-:Y:S01]  /*76e0*/  FFMA R39, R26, R55, R10 ;  /* 0x000000371a277223 */ /* 0x000fe2000000000a */
[----:B------:R-:W-:Y:S01]  /*76f0*/  FMUL R14, R24, R19 ;  /* 0x00000013180e7220 */ /* 0x000fe20000400000 */
[C---:B------:R-:W-:Y:S01]  /*7700*/  FFMA R40, R26.reuse, R56, R15 ;  /* 0x000000381a287223 */ /* 0x040fe2000000000f */
[C---:B------:R-:W-:Y:S01]  /*7710*/  FFMA R41, R26.reuse, R57, R12 ;  /* 0x000000391a297223 */ /* 0x040fe2000000000c */
[C---:B------:R-:W-:Y:S01]  /*7720*/  FFMA R42, R26.reuse, R58, R17 ;  /* 0x0000003a1a2a7223 */ /* 0x040fe20000000011 */
[----:B------:R1:W-:Y:S01]  /*7730*/  STS.128 [R84+0x20], R36 ;  /* 0x0000202454007388 */ /* 0x0003e20000000c00 */
[----:B------:R-:W-:Y:S05]  /*7740*/  FFMA R43, R26, R59, R14 ;  /* 0x0000003b1a2b7223 */ /* 0x000fea000000000e */
[----:B------:R1:W-:Y:S01]  /*7750*/  STS.128 [R83+0x10], R40 ;  /* 0x0000102853007388 */ /* 0x0003e20000000c00 */
[----:B------:R-:W-:Y:S01]  /*7760*/  @!PT LDS RZ, [RZ] ;  /* 0x00000000fffff984 */ /* 0x000fe20000000800 */
[----:B------:R-:W-:Y:S01]  /*7770*/  @!PT LDS RZ, [RZ] ;  /* 0x00000000fffff984 */ /* 0x000fe20000000800 */
[----:B------:R-:W-:Y:S01]  /*7780*/  @!PT LDS RZ, [RZ] ;  /* 0x00000000fffff984 */ /* 0x000fe20000000800 */
[----:B------:R-:W-:Y:S01]  /*7790*/  @!PT LDS RZ, [RZ] ;  /* 0x00000000fffff984 */ /* 0x000fe20000000800 */
[----:B------:R3:W-:Y:S06]  /*77a0*/  MEMBAR.ALL.CTA ;  /* 0x0000000000007992 */ /* 0x0007ec0000008000 */
[----:B---3--:R-:W3:Y:S02]  /*77b0*/  FENCE.VIEW.ASYNC.S ;  /* 0x00000000000073c6 */ /* 0x008ee40000000000 */
[----:B---3--:R-:W-:Y:S06]  /*77c0*/  BAR.SYNC.DEFER_BLOCKING 0x1, 0x80 ;  /* 0x0042000000007b1d */ /* 0x008fec0000010000 */
[----:B------:R-:W-:Y:S05]  /*77d0*/  @P0 BRA `(.L_x_126) ;  /* 0x0000000000380947 */ /* 0x000fea0003800000 */
[----:B------:R-:W3:Y:S01]  /*77e0*/  LDCU.64 UR6, c[0x0][0x348] ;  /* 0x00006900ff0677ac */ /* 0x000ee20008000a00 */
[----:B------:R-:W-:Y:S01]  /*77f0*/  R2UR UR5, R88 ;  /* 0x00000000580572ca */ /* 0x000fe200000e0000 */
[----:B------:R-:W-:Y:S01]  /*7800*/  UMOV UR47, UR36 ;  /* 0x00000024002f7c82 */ /* 0x000fe20008000000 */
[----:B------:R-:W-:Y:S01]  /*7810*/  UIADD3 UR9, UPT, UPT, UR45, 0x20, URZ ;  /* 0x000000202d097890 */ /* 0x000fe2000fffe0ff */
[----:B------:R-:W-:Y:S01]  /*7820*/  UMOV UR10, UR46 ;  /* 0x0000002e000a7c82 */ /* 0x000fe20008000000 */
[----:B------:R-:W-:Y:S09]  /*7830*/  UMOV UR11, UR36 ;  /* 0x00000024000b7c82 */ /* 0x000ff20008000000 */
[----:B------:R-:W-:Y:S02]  /*7840*/  UIADD3 UR5, UPT, UPT, UR49, UR5, URZ ;  /* 0x0000000531057290 */ /* 0x000fe4000fffe0ff */
[----:B---3--:R-:W-:Y:S02]  /*7850*/  UIADD3 UR4, UP0, UPT, UR6, 0x680, URZ ;  /* 0x0000068006047890 */ /* 0x008fe4000ff1e0ff */
[----:B------:R-:W-:Y:S02]  /*7860*/  UIADD3 UR44, UPT, UPT, UR5, 0x200, URZ ;  /* 0x00000200052c7890 */ /* 0x000fe4000fffe0ff */
[----:B------:R-:W-:Y:S02]  /*7870*/  UIADD3 UR8, UPT, UPT, UR5, 0x1200, URZ ;  /* 0x0000120005087890 */ /* 0x000fe4000fffe0ff */
[----:B------:R-:W-:Y:S09]  /*7880*/  UIADD3.X UR5, UPT, UPT, URZ, UR7, URZ, UP0, !UPT ;  /* 0x00000007ff057290 */ /* 0x000ff200087fe4ff */
[----:B------:R3:W-:Y:S01]  /*7890*/  UTMASTG.3D [UR44], [UR4] ;  /* 0x0000002c040073b5 */ /* 0x0007e20008010000 */
[----:B------:R3:W-:Y:S02]  /*78a0*/  UTMASTG.3D [UR8], [UR4] ;  /* 0x00000008040073b5 */ /* 0x0007e40008010000 */
[----:B---3--:R0:W-:Y:S02]  /*78b0*/  UTMACMDFLUSH ;  /* 0x00000000000079b7 */ /* 0x0081e40000000000 */
.L_x_126:
[----:B------:R-:W-:Y:S05]  /*78c0*/  BSYNC.RECONVERGENT B0 ;  /* 0x0000000000007941 */ /* 0x000fea0003800200 */
.L_x_125:
[----:B------:R-:W-:Y:S01]  /*78d0*/  UIADD3 UR44, UPT, UPT, UR48, 0x1, URZ ;  /* 0x00000001302c7890 */ /* 0x000fe2000fffe0ff */
[----:B------:R-:W-:Y:S03]  /*78e0*/  BSSY.RECONVERGENT B0, `(.L_x_127) ;  /* 0x0000005000007945 */ /* 0x000fe60003800200 */
[----:B------:R-:W-:Y:S04]  /*78f0*/  UISETP.NE.AND UP0, UPT, UR44, 0x3, UPT ;  /* 0x000000032c00788c */ /* 0x000fe8000bf05270 */
[----:B------:R-:W-:Y:S01]  /*7900*/  USEL UR47, UR44, URZ, UP0 ;  /* 0x000000ff2c2f7287 */ /* 0x000fe20008000000 */
[----:B------:R-:W-:Y:S11]  /*7910*/  @P0 BRA `(.L_x_128) ;  /* 0x0000000000040947 */ /* 0x000ff60003800000 */
[----:B------:R-:W-:Y:S04]  /*7920*/  DEPBAR.LE SB0, 0x1 ;  /* 0x000080400000791a */ /* 0x000fe80000000000 */
.L_x_128:
[----:B------:R-:W-:Y:S05]  /*7930*/  BSYNC.RECONVERGENT B0 ;  /* 0x0000000000007941 */ /* 0x000fea0003800200 */
.L_x_127:
[----:B------:R-:W-:Y:S01]  /*7940*/  BAR.SYNC.DEFER_BLOCKING 0x1, 0x80 ;  /* 0x0042000000007b1d */ /* 0x000fe20000010000 */
[----:B------:R-:W-:Y:S01]  /*7950*/  ISETP.NE.AND P1, PT, R79, RZ, PT ;  /* 0x000000ff4f00720c */ /* 0x000fe20003f25270 */
[----:B------:R-:W-:Y:S01]  /*7960*/  UISETP.NE.AND UP0, UPT, UR51, URZ, UPT ;  /* 0x000000ff3300728c */ /* 0x000fe2000bf05270 */
[----:B------:R-:W-:Y:S11]  /*7970*/  LEA R3, R90, UR49, 0x3 ;  /* 0x000000315a037c11 */ /* 0x000ff6000f8e18ff */
[----:B------:R-:W-:Y:S01]  /*7980*/  @P1 SHF.L.U32 R4, R89, 0x1f, RZ ;  /* 0x0000001f59041819 */ /* 0x000fe200000006ff */
[----:B------:R-:W-:Y:S06]  /*7990*/  BRA.U !UP0, `(.L_x_129) ;  /* 0x0000000108247547 */ /* 0x000fec000b800000 */
[----:B------:R-:W3:Y:S01]  /*79a0*/  S2R R0, SR_CgaCtaId ;  /* 0x0000000000007919 */ /* 0x000ee20000008800 */
[----:B------:R-:W-:Y:S01]  /*79b0*/  IMAD.U32 R2, RZ, RZ, UR50 ;  /* 0x00000032ff027e24 */ /* 0x000fe2000f8e00ff */
[----:B------:R-:W-:Y:S04]  /*79c0*/  UIADD3 UR4, UPT, UPT, UR50, 0x1, URZ ;  /* 0x0000000132047890 */ /* 0x000fe8000fffe0ff */
[----:B------:R-:W-:Y:S01]  /*79d0*/  @P1 LEA R2, R2, UR49, 0x3 ;  /* 0x0000003102021c11 */ /* 0x000fe2000f8e18ff */
[----:B------:R-:W-:Y:S04]  /*79e0*/  UISETP.NE.AND UP0, UPT, UR4, 0x3, UPT ;  /* 0x000000030400788c */ /* 0x000fe8000bf05270 */
[----:B------:R-:W-:Y:S01]  /*79f0*/  @P1 VIADD R5, R2, 0x118 ;  /* 0x0000011802051836 */ /* 0x000fe20000000000 */
[----:B------:R-:W-:Y:S04]  /*7a00*/  USEL UR50, UR4, URZ, UP0 ;  /* 0x000000ff04327287 */ /* 0x000fe80008000000 */
[----:B---3--:R-:W-:Y:S04]  /*7a10*/  @P1 PRMT R0, R0, 0x654, R5 ;  /* 0x0000065400001816 */ /* 0x008fe80000000005 */
[----:B------:R3:W-:Y:S04]  /*7a20*/  @P1 SYNCS.ARRIVE.TRANS64.RED.A1T0 RZ, [R0+URZ], RZ ;  /* 0x000000ff00ff19a7 */ /* 0x0007e800081004ff */
.L_x_129:
[----:B------:R-:W4:Y:S01]  /*7a30*/  @P1 SYNCS.PHASECHK.TRANS64.TRYWAIT P0, [R3+URZ+0x100], R4 ;  /* 0x00010004030015a7 */ /* 0x000f2200080011ff */
[----:B------:R-:W-:Y:S01]  /*7a40*/  BSSY B1, `(.L_x_130) ;  /* 0x0000015000017945 */ /* 0x000fe20003800000 */
[----:B----4-:R-:W-:Y:S03]  /*7a50*/  @P1 SEL R87, RZ, 0x1, !P0 ;  /* 0x00000001ff571807 */ /* 0x010fe60004000000 */
[----:B------:R-:W-:Y:S05]  /*7a60*/  @!P1 BRA `(.L_x_131) ;  /* 0x0000000000489947 */ /* 0x000fea0003800000 */
[----:B------:R-:W-:Y:S01]  /*7a70*/  ISETP.NE.AND P1, PT, R91, RZ, PT ;  /* 0x000000ff5b00720c */ /* 0x000fe20003f25270 */
[----:B------:R-:W-:Y:S01]  /*7a80*/  BSSY B0, `(.L_x_132) ;  /* 0x000000a000007945 */ /* 0x000fe20003800000 */
[----:B------:R-:W-:Y:S11]  /*7a90*/  ISETP.NE.AND P0, PT, R87, RZ, PT ;  /* 0x000000ff5700720c */ /* 0x000ff60003f05270 */
[----:B------:R-:W-:Y:S04]  /*7aa0*/  @P1 IMAD R90, R90, 0x2000, R77 ;  /* 0x000020005a5a1824 */ /* 0x000fe800078e024d */
[----:B------:R-:W-:Y:S01]  /*7ab0*/  @P1 IMAD.IADD R5, R82, 0x1, R90 ;  /* 0x0000000152051824 */ /* 0x000fe200078e025a */
[----:B------:R-:W-:Y:S03]  /*7ac0*/  @P1 IADD3 R2, PT, PT, R81, R90, RZ ;  /* 0x0000005a51021210 */ /* 0x000fe60007ffe0ff */
[----:B---3--:R-:W-:Y:S01]  /*7ad0*/  @P1 IMAD.IADD R0, R76, 0x1, R5 ;  /* 0x000000014c001824 */ /* 0x008fe200078e0205 */
[----:B------:R-:W-:Y:S06]  /*7ae0*/  @P0 BRA `(.L_x_133) ;  /* 0x00000000000c0947 */ /* 0x000fec0003800000 */
[----:B------:R-:W-:Y:S04]  /*7af0*/  SHF.L.U32 R4, R89, 0x1f, RZ ;  /* 0x0000001f59047819 */ /* 0x000fe800000006ff */
[----:B------:R-:W3:Y:S02]  /*7b00*/  SYNCS.PHASECHK.TRANS64.TRYWAIT P0, [R3+URZ+0x100], R4 ;  /* 0x00010004030075a7 */ /* 0x000ee400080011ff */
[----:B---3--:R-:W-:Y:S05]  /*7b10*/  @!P0 BRA `(.L_x_134) ;  /* 0x0000001800848947 */ /* 0x008fea0003800000 */
.L_x_133:
[----:B------:R-:W-:Y:S05]  /*7b20*/  BSYNC B0 ;  /* 0x0000000000007941 */ /* 0x000fea0003800000 */
.L_x_132:
[----:B------:R-:W-:Y:S11]  /*7b30*/  ISETP.NE.AND P0, PT, R91, RZ, PT ;  /* 0x000000ff5b00720c */ /* 0x000ff60003f05270 */
[----:B------:R-:W-:Y:S02]  /*7b40*/  @!UPT UIADD3 URZ, UPT, UPT, URZ, URZ, URZ ;  /* 0x000000fffffff290 */ /* 0x000fe4000fffe0ff */
[----:B------:R4:W1:Y:S04]  /*7b50*/  @P0 LDS.128 R44, [R90] ;  /* 0x000000005a2c0984 */ /* 0x0008680000000c00 */
[----:B------:R4:W1:Y:S04]  /*7b60*/  @P0 LDS.128 R52, [R2+0x20] ;  /* 0x0000200002340984 */ /* 0x0008680000000c00 */
[----:B------:R4:W1:Y:S04]  /*7b70*/  @P0 LDS.128 R48, [R5+0x10] ;  /* 0x0000100005300984 */ /* 0x0008680000000c00 */
[----:B------:R4:W1:Y:S02]  /*7b80*/  @P0 LDS.128 R56, [R0+0x10] ;  /* 0x0000100000380984 */ /* 0x0008640000000c00 */
.L_x_131:
[----:B------:R-:W-:Y:S05]  /*7b90*/  BSYNC B1 ;  /* 0x0000000000017941 */ /* 0x000fea0003800000 */
.L_x_130:
[----:B---3--:R-:W-:Y:S05]  /*7ba0*/  VIADD R3, R25, 0x10 ;  /* 0x0000001019037836 */ /* 0x008fea0000000000 */
[----:B------:R-:W-:Y:S04]  /*7bb0*/  SHF.R.U32.HI R3, RZ, 0x15, R3 ;  /* 0x00000015ff037819 */ /* 0x000fe80000011603 */
[----:B------:R-:W-:Y:S11]  /*7bc0*/  LOP3.LUT P0, RZ, R3, 0x3, R68, 0x48, !PT ;  /* 0x0000000303ff7812 */ /* 0x000ff60007804844 */
[----:B------:R-:W-:Y:S02]  /*7bd0*/  @!UPT UIADD3 URZ, UPT, UPT, URZ, URZ, URZ ;  /* 0x000000fffffff290 */ /* 0x000fe4000fffe0ff */
[----:B------:R-:W-:Y:S05]  /*7be0*/  @!P0 BRA `(.L_x_135) ;  /* 0x0000000000408947 */ /* 0x000fea0003800000 */
[----:B------:R-:W3:Y:S01]  /*7bf0*/  LDCU.64 UR8, c[0x4][0x70] ;  /* 0x01000e00ff0877ac */ /* 0x000ee20008000a00 */
[----:B------:R-:W-:Y:S01]  /*7c00*/  MOV R3, 0x0 ;  /* 0x0000000000037802 */ /* 0x000fe20000000f00 */
[----:B------:R-:W-:Y:S02]  /*7c10*/  HFMA2 R12, -RZ, RZ, 0, 5.9604644775390625e-08 ;  /* 0x00000001ff0c7431 */ /* 0x000fe400000001ff */
[----:B------:R-:W-:Y:S02]  /*7c20*/  IMAD.MOV.U32 R8, RZ, RZ, 0x192 ;  /* 0x00000192ff087424 */ /* 0x000fe400078e00ff */
[----:B------:R-:W-:Y:S01]  /*7c30*/  IMAD.MOV.U32 R13, RZ, RZ, RZ ;  /* 0x000000ffff0d7224 */ /* 0x000fe200078e00ff */
[----:B------:R-:W5:Y:S01]  /*7c40*/  LDCU.64 UR6, c[0x4][0x78] ;  /* 0x01000f00ff0677ac */ /* 0x000f620008000a00 */
[----:B----4-:R-:W4:Y:S01]  /*7c50*/  LDC.64 R2, c[0x4][R3] ;  /* 0x0100000003027b82 */ /* 0x010f220000000a00 */
[----:B------:R-:W2:Y:S01]  /*7c60*/  LDCU.64 UR4, c[0x4][0x10] ;  /* 0x01000200ff0477ac */ /* 0x000ea20008000a00 */
[----:B---3--:R-:W-:Y:S01]  /*7c70*/  MOV R5, UR9 ;  /* 0x0000000900057c02 */ /* 0x008fe20008000f00 */
[----:B------:R-:W-:Y:S01]  /*7c80*/  IMAD.U32 R4, RZ, RZ, UR8 ;  /* 0x00000008ff047e24 */ /* 0x000fe2000f8e00ff */
[----:B-----5:R-:W-:Y:S01]  /*7c90*/  MOV R7, UR7 ;  /* 0x0000000700077c02 */ /* 0x020fe20008000f00 */
[----:B------:R-:W-:Y:S01]  /*7ca0*/  IMAD.U32 R6, RZ, RZ, UR6 ;  /* 0x00000006ff067e24 */ /* 0x000fe2000f8e00ff */
[----:B--2---:R-:W-:Y:S01]  /*7cb0*/  MOV R11, UR5 ;  /* 0x00000005000b7c02 */ /* 0x004fe20008000f00 */
[----:B------:R-:W-:Y:S02]  /*7cc0*/  IMAD.U32 R10, RZ, RZ, UR4 ;  /* 0x00000004ff0a7e24 */ /* 0x000fe4000f8e00ff */
[----:B------:R-:W-:Y:S07]  /*7cd0*/  LEPC R20, `(.L_x_135) ;  /* 0x000000001014794e */ /* 0x000fee0000000000 */
[----:B-1--4-:R-:W-:Y:S05]  /*7ce0*/  CALL.ABS.NOINC R2 ;  /* 0x0000000002007343 */ /* 0x012fea0003c00000 */
.L_x_135:
[----:B------:R-:W-:Y:S01]  /*7cf0*/  ISETP.NE.AND P0, PT, R78, RZ, PT ;  /* 0x000000ff4e00720c */ /* 0x000fe20003f05270 */
[----:B------:R-:W-:Y:S05]  /*7d00*/  WARPSYNC.ALL ;  /* 0x0000000000007948 */ /* 0x000fea0003800000 */
[----:B------:R-:W-:Y:S01]  /*7d10*/  R2UR UR4, R25 ;  /* 0x00000000190472ca */ /* 0x000fe200000e0000 */
[----:B------:R-:W-:Y:S01]  /*7d20*/  USHF.L.U32 UR6, UR47, 0xd, URZ ;  /* 0x0000000d2f067899 */ /* 0x000fe200080006ff */
[----:B------:R-:W-:Y:S01]  /*7d30*/  IADD3 R80, PT, PT, R80, 0x180, RZ ;  /* 0x0000018050507810 */ /* 0x000fe20007ffe0ff */
[----:B------:R-:W-:Y:S03]  /*7d40*/  BSSY.RECONVERGENT B0, `(.L_x_136) ;  /* 0x0000044000007945 */ /* 0x000fe60003800200 */
[----:B------:R-:W-:Y:S02]  /*7d50*/  LOP3.LUT R80, R80, 0xfefffff8, RZ, 0xc0, !PT ;  /* 0xfefffff850507812 */ /* 0x000fe400078ec0ff */
[----:B------:R-:W-:Y:S04]  /*7d60*/  IADD3 R20, PT, PT, R77, UR6, RZ ;  /* 0x000000064d147c10 */ /* 0x000fe8000fffe0ff */
[-C--:B------:R-:W-:Y:S01]  /*7d70*/  IADD3 R21, PT, PT, R82, R20.reuse, RZ ;  /* 0x0000001452157210 */ /* 0x080fe20007ffe0ff */
[----:B----4-:R-:W3:Y:S01]  /*7d80*/  LDTM.x16 R4, tmem[UR4+0x10] ;  /* 0x00001004000479ee */ /* 0x010ee20008240000 */
[----:B------:R-:W-:Y:S01]  /*7d90*/  NOP ;  /* 0x0000000000007918 */ /* 0x000fe20000000000 */
[----:B---3--:R3:W-:Y:S01]  /*7da0*/  SYNCS.ARRIVE.TRANS64.RED.A1T0 RZ, [R80+URZ], RZ ;  /* 0x000000ff50ff79a7 */ /* 0x0087e200081004ff */
[----:B------:R-:W-:Y:S02]  /*7db0*/  IADD3 R81, PT, PT, R81, R20, RZ ;  /* 0x0000001451517210 */ /* 0x000fe40007ffe0ff */
[----:B------:R-:W-:Y:S01]  /*7dc0*/  IADD3 R20, PT, PT, R76, R21, RZ ;  /* 0x000000154c147210 */ /* 0x000fe20007ffe0ff */
[C---:B------:R-:W-:Y:S01]  /*7dd0*/  FMUL R3, R24.reuse, R4 ;  /* 0x0000000418037220 */ /* 0x040fe20000400000 */
[C---:B------:R-:W-:Y:S01]  /*7de0*/  FMUL R0, R24.reuse, R5 ;  /* 0x0000000518007220 */ /* 0x040fe20000400000 */
[C---:B------:R-:W-:Y:S01]  /*7df0*/  FMUL R5, R24.reuse, R6 ;  /* 0x0000000618057220 */ /* 0x040fe20000400000 */
[----:B------:R-:W-:Y:S01]  /*7e00*/  FMUL R2, R24, R7 ;  /* 0x0000000718027220 */ /* 0x000fe20000400000 */
[----:B-1----:R-:W-:Y:S01]  /*7e10*/  FFMA R28, R26, R44, R3 ;  /* 0x0000002c1a1c7223 */ /* 0x002fe20000000003 */
        /* <DEDUP_REMOVED lines=10> */
[----:B------:R3:W-:Y:S01]  /*7ec0*/  STS.128 [R77+UR6], R28 ;  /* 0x0000001c4d007988 */ /* 0x0007e20008000c06 */
        /* <DEDUP_REMOVED lines=25> */
[----:B-1----:R-:W1:Y:S02]  /*8060*/  FENCE.VIEW.ASYNC.S ;  /* 0x00000000000073c6 */ /* 0x002e640000000000 */
[----:B-1----:R-:W-:Y:S06]  /*8070*/  BAR.SYNC.DEFER_BLOCKING 0x1, 0x80 ;  /* 0x0042000000007b1d */ /* 0x002fec0000010000 */
[----:B------:R-:W-:Y:S05]  /*8080*/  @P0 BRA `(.L_x_137) ;  /* 0x00000000003c0947 */ /* 0x000fea0003800000 */
[----:B------:R-:W1:Y:S01]  /*8090*/  LDCU.64 UR10, c[0x0][0x348] ;  /* 0x00006900ff0a77ac */ /* 0x000e620008000a00 */
[----:B------:R-:W-:Y:S02]  /*80a0*/  UIADD3 UR5, UPT, UPT, UR49, UR6, URZ ;  /* 0x0000000631057290 */ /* 0x000fe4000fffe0ff */
[----:B------:R-:W-:Y:S02]  /*80b0*/  UIADD3 UR13, UPT, UPT, UR45, 0x10, URZ ;  /* 0x000000102d0d7890 */ /* 0x000fe4000fffe0ff */
[----:B------:R-:W-:Y:S02]  /*80c0*/  UIADD3 UR12, UPT, UPT, UR5, 0x200, URZ ;  /* 0x00000200050c7890 */ /* 0x000fe4000fffe0ff */
[----:B------:R-:W-:Y:S01]  /*80d0*/  UIADD3 UR8, UPT, UPT, UR5, 0x1200, URZ ;  /* 0x0000120005087890 */ /* 0x000fe2000fffe0ff */
[----:B------:R-:W-:Y:S01]  /*80e0*/  UMOV UR14, UR46 ;  /* 0x0000002e000e7c82 */ /* 0x000fe20008000000 */
[----:B------:R-:W-:Y:S01]  /*80f0*/  UMOV UR15, UR36 ;  /* 0x00000024000f7c82 */ /* 0x000fe20008000000 */
[----:B------:R-:W-:Y:S02]  /*8100*/  UIADD3 UR9, UPT, UPT, UR45, 0x30, URZ ;  /* 0x000000302d097890 */ /* 0x000fe4000fffe0ff */
[----:B-1----:R-:W-:Y:S03]  /*8110*/  UIADD3 UR4, UP0, UPT, UR10, 0x680, URZ ;  /* 0x000006800a047890 */ /* 0x002fe6000ff1e0ff */
[----:B------:R-:W-:Y:S01]  /*8120*/  UMOV UR10, UR46 ;  /* 0x0000002e000a7c82 */ /* 0x000fe20008000000 */
[----:B------:R-:W-:Y:S03]  /*8130*/  UIADD3.X UR5, UPT, UPT, URZ, UR11, URZ, UP0, !UPT ;  /* 0x0000000bff057290 */ /* 0x000fe600087fe4ff */
[----:B------:R-:W-:Y:S06]  /*8140*/  UMOV UR11, UR36 ;  /* 0x00000024000b7c82 */ /* 0x000fec0008000000 */
[----:B------:R1:W-:Y:S01]  /*8150*/  UTMASTG.3D [UR12], [UR4] ;  /* 0x0000000c040073b5 */ /* 0x0003e20008010000 */
[----:B------:R1:W-:Y:S02]  /*8160*/  UTMASTG.3D [UR8], [UR4] ;  /* 0x00000008040073b5 */ /* 0x0003e40008010000 */
[----:B-1----:R0:W-:Y:S02]  /*8170*/  UTMACMDFLUSH ;  /* 0x00000000000079b7 */ /* 0x0021e40000000000 */
.L_x_137:
[----:B------:R-:W-:Y:S05]  /*8180*/  BSYNC.RECONVERGENT B0 ;  /* 0x0000000000007941 */ /* 0x000fea0003800200 */
.L_x_136:
[----:B------:R-:W-:Y:S01]  /*8190*/  UIADD3 UR4, UPT, UPT, UR47, 0x1, URZ ;  /* 0x000000012f047890 */ /* 0x000fe2000fffe0ff */
[----:B------:R-:W-:Y:S03]  /*81a0*/  BSSY.RECONVERGENT B0, `(.L_x_138) ;  /* 0x0000008000007945 */ /* 0x000fe60003800200 */
[----:B------:R-:W-:Y:S04]  /*81b0*/  UISETP.NE.AND UP0, UPT, UR4, 0x3, UPT ;  /* 0x000000030400788c */ /* 0x000fe8000bf05270 */
[----:B------:R-:W-:Y:S02]  /*81c0*/  UISETP.EQ.XOR UP1, UPT, UR44, 0x3, !UP0 ;  /* 0x000000032c00788c */ /* 0x000fe4000c722a70 */
[----:B------:R-:W-:Y:S02]  /*81d0*/  USEL UR48, UR4, URZ, UP0 ;  /* 0x000000ff04307287 */ /* 0x000fe40008000000 */
[----:B------:R-:W-:Y:S04]  /*81e0*/  USEL UR5, URZ, 0x1, !UP1 ;  /* 0x00000001ff057887 */ /* 0x000fe8000c800000 */
[----:B------:R-:W-:Y:S01]  /*81f0*/  ULOP3.LUT UR52, UR52, UR5, URZ, 0x3c, !UPT ;  /* 0x0000000534347292 */ /* 0x000fe2000f8e3cff */
[----:B------:R-:W-:Y:S11]  /*8200*/  @P0 BRA `(.L_x_139) ;  /* 0x0000000000040947 */ /* 0x000ff60003800000 */
[----:B------:R-:W-:Y:S04]  /*8210*/  DEPBAR.LE SB0, 0x1 ;  /* 0x000080400000791a */ /* 0x000fe80000000000 */
.L_x_139:
[----:B------:R-:W-:Y:S05]  /*8220*/  BSYNC.RECONVERGENT B0 ;  /* 0x0000000000007941 */ /* 0x000fea0003800200 */
.L_x_138:
[----:B------:R-:W-:Y:S01]  /*8230*/  BAR.SYNC.DEFER_BLOCKING 0x1, 0x80 ;  /* 0x0042000000007b1d */ /* 0x000fe20000010000 */
[----:B------:R-:W-:Y:S01]  /*8240*/  UISETP.NE.AND UP0, UPT, UR51, -0x2, UPT ;  /* 0xfffffffe3300788c */ /* 0x000fe2000bf05270 */
[----:B------:R-:W-:Y:S08]  /*8250*/  IADD3 R0, PT, PT, R22, 0x1, RZ ;  /* 0x0000000116007810 */ /* 0x000ff00007ffe0ff */
[----:B------:R-:W-:Y:S05]  /*8260*/  BRA.U !UP0, `(.L_x_140) ;  /* 0x0000000108287547 */ /* 0x000fea000b800000 */
[----:B------:R-:W1:Y:S01]  /*8270*/  S2R R2, SR_CgaCtaId ;  /* 0x0000000000027919 */ /* 0x000e620000008800 */
[----:B------:R-:W-:Y:S01]  /*8280*/  ISETP.NE.AND P0, PT, R79, RZ, PT ;  /* 0x000000ff4f00720c */ /* 0x000fe20003f05270 */
[----:B------:R-:W-:Y:S01]  /*8290*/  IMAD.U32 R3, RZ, RZ, UR50 ;  /* 0x00000032ff037e24 */ /* 0x000fe2000f8e00ff */
[----:B------:R-:W-:Y:S04]  /*82a0*/  UIADD3 UR4, UPT, UPT, UR50, 0x1, URZ ;  /* 0x0000000132047890 */ /* 0x000fe8000fffe0ff */
[----:B------:R-:W-:Y:S04]  /*82b0*/  UISETP.NE.AND UP0, UPT, UR4, 0x3, UPT ;  /* 0x000000030400788c */ /* 0x000fe8000bf05270 */
[----:B------:R-:W-:Y:S03]  /*82c0*/  USEL UR50, UR4, URZ, UP0 ;  /* 0x000000ff04327287 */ /* 0x000fe60008000000 */
[----:B------:R-:W-:Y:S05]  /*82d0*/  @P0 LEA R3, R3, UR49, 0x3 ;  /* 0x0000003103030c11 */ /* 0x000fea000f8e18ff */
[----:B------:R-:W-:Y:S05]  /*82e0*/  @P0 VIADD R3, R3, 0x118 ;  /* 0x0000011803030836 */ /* 0x000fea0000000000 */
[----:B-1----:R-:W-:Y:S04]  /*82f0*/  @P0 PRMT R2, R2, 0x654, R3 ;  /* 0x0000065402020816 */ /* 0x002fe80000000003 */
[----:B------:R1:W-:Y:S03]  /*8300*/  @P0 SYNCS.ARRIVE.TRANS64.RED.A1T0 RZ, [R2+URZ], RZ ;  /* 0x000000ff02ff09a7 */ /* 0x0003e600081004ff */
.L_x_140:
[----:B------:R-:W-:Y:S01]  /*8310*/  R2UR UR4, R69 ;  /* 0x00000000450472ca */ /* 0x000fe200000e0000 */
[----:B------:R-:W-:Y:S01]  /*8320*/  UISETP.NE.AND UP0, UPT, UR62, URZ, UPT ;  /* 0x000000ff3e00728c */ /* 0x000fe2000bf05270 */
[----:B------:R-:W-:Y:S01]  /*8330*/  ISETP.NE.AND P0, PT, R71, 0x2, PT ;  /* 0x000000024700780c */ /* 0x000fe20003f05270 */
[----:B------:R-:W-:Y:S01]  /*8340*/  UIADD3 UR20, UPT, UPT, UR38, UR63, URZ ;  /* 0x0000003f26147290 */ /* 0x000fe2000fffe0ff */
[----:B------:R-:W-:Y:S01]  /*8350*/  ISETP.NE.AND P1, PT, R0, 0x4, PT ;  /* 0x000000040000780c */ /* 0x000fe20003f25270 */
[----:B------:R-:W-:Y:S01]  /*8360*/  UIADD3 UR51, UPT, UPT, UR51, 0x2, URZ ;  /* 0x0000000233337890 */ /* 0x000fe2000fffe0ff */
[----:B------:R-:W-:Y:S01]  /*8370*/  SEL R3, RZ, 0x1, P0 ;  /* 0x00000001ff037807 */ /* 0x000fe20000000000 */
[----:B------:R-:W-:Y:S01]  /*8380*/  UMOV UR36, UR61 ;  /* 0x0000003d00247c82 */ /* 0x000fe20008000000 */
[----:B-1----:R-:W-:Y:S02]  /*8390*/  SEL R2, RZ, 0x1, P1 ;  /* 0x00000001ff027807 */ /* 0x002fe40000800000 */
[----:B------:R-:W-:Y:S02]  /*83a0*/  LOP3.LUT R74, R74, R3, RZ, 0x3c, !PT ;  /* 0x000000034a4a7212 */ /* 0x000fe400078e3cff */
[----:B------:R-:W-:Y:S01]  /*83b0*/  LOP3.LUT R75, R75, R2, RZ, 0x3c, !PT ;  /* 0x000000024b4b7212 */ /* 0x000fe200078e3cff */
[----:B------:R-:W-:Y:S01]  /*83c0*/  UIADD3 UR26, UPT, UPT, UR37, UR4, URZ ;  /* 0x00000004251a7290 */ /* 0x000fe2000fffe0ff */
[----:B------:R-:W-:Y:S02]  /*83d0*/  SEL R71, R71, RZ, P0 ;  /* 0x000000ff47477207 */ /* 0x000fe40000000000 */
[----:B------:R-:W-:Y:S01]  /*83e0*/  SEL R22, R0, RZ, P1 ;  /* 0x000000ff00167207 */ /* 0x000fe20000800000 */
[----:B------:R-:W-:Y:S08]  /*83f0*/  BRA.U UP0, `(.L_x_141) ;  /* 0xffffffe100007547 */ /* 0x000ff0000b83ffff */
[----:B------:R-:W1:Y:S01]  /*8400*/  LDCU.64 UR4, c[0x0][0x888] ;  /* 0x00011100ff0477ac */ /* 0x000e620008000a00 */
[----:B------:R-:W4:Y:S01]  /*8410*/  LDCU.64 UR6, c[0x0][0x890] ;  /* 0x00011200ff0677ac */ /* 0x000f220008000a00 */
[----:B-1----:R-:W-:Y:S02]  /*8420*/  ISETP.NE.U32.AND P2, PT, RZ, UR4, PT ;  /* 0x00000004ff007c0c */ /* 0x002fe4000bf45070 */
[----:B----4-:R-:W-:Y:S02]  /*8430*/  ISETP.NE.U32.AND P1, PT, RZ, UR6, PT ;  /* 0x00000006ff007c0c */ /* 0x010fe4000bf25070 */
[----:B------:R-:W-:Y:S02]  /*8440*/  ISETP.NE.AND.EX P2, PT, RZ, UR5, PT, P2 ;  /* 0x00000005ff007c0c */ /* 0x000fe4000bf45320 */
[----:B------:R-:W-:-:S13]  /*8450*/  ISETP.NE.AND.EX P0, PT, RZ, UR7, PT, P1 ;  /* 0x00000007ff007c0c */ /* 0x000fda000bf05310 */
[----:B------:R-:W-:Y:S05]  /*8460*/  @P2 BRA P0, `(.L_x_142) ;  /* 0x00000000003c2947 */ /* 0x000fea0000000000 */
[----:B------:R-:W-:-:S13]  /*8470*/  ISETP.NE.AND.EX P1, PT, RZ, UR7, PT, P1 ;  /* 0x00000007ff007c0c */ /* 0x000fda000bf25310 */
[----:B------:R-:W-:Y:S05]  /*8480*/  @P1 BRA `(.L_x_143) ;  /* 0x00000000000c1947 */ /* 0x000fea0003800000 */
[----:B------:R-:W-:-:S13]  /*8490*/  FSETP.NEU.AND P0, PT, R26, RZ, PT ;  /* 0x000000ff1a00720b */ /* 0x000fda0003f0d000 */
[----:B------:R-:W-:Y:S05]  /*84a0*/  @!P0 EXIT ;  /* 0x000000000000894d */ /* 0x000fea0003800000 */
[----:B------:R-:W-:Y:S05]  /*84b0*/  BRA `(.L_x_142) ;  /* 0x0000000000287947 */ /* 0x000fea0003800000 */
.L_x_143:
[----:B------:R-:W-:Y:S01]  /*84c0*/  ISETP.NE.AND P0, PT, R70, RZ, PT ;  /* 0x000000ff4600720c */ /* 0x000fe20003f05270 */
[----:B------:R-:W-:-:S12]  /*84d0*/  BSSY.RECONVERGENT B0, `(.L_x_142) ;  /* 0x0000008000007945 */ /* 0x000fd80003800200 */
[----:B------:R-:W-:Y:S05]  /*84e0*/  @P0 BRA `(.L_x_144) ;  /* 0x0000000000100947 */ /* 0x000fea0003800000 */
[----:B------:R-:W-:-:S04]  /*84f0*/  ISETP.NE.U32.AND P0, PT, RZ, UR4, PT ;  /* 0x00000004ff007c0c */ /* 0x000fc8000bf05070 */
[----:B------:R-:W-:-:S13]  /*8500*/  ISETP.NE.AND.EX P0, PT, RZ, UR5, PT, P0 ;  /* 0x00000005ff007c0c */ /* 0x000fda000bf05300 */
[----:B------:R-:W-:Y:S05]  /*8510*/  @!P0 EXIT ;  /* 0x000000000000894d */ /* 0x000fea0003800000 */
[----:B------:R-:W-:Y:S05]  /*8520*/  BRA `(.L_x_145) ;  /* 0x0000000000087947 */ /* 0x000fea0003800000 */
.L_x_144:
[----:B------:R-:W-:-:S13]  /*8530*/  FSETP.NEU.AND P0, PT, R26, RZ, PT ;  /* 0x000000ff1a00720b */ /* 0x000fda0003f0d000 */
[----:B------:R-:W-:Y:S05]  /*8540*/  @!P0 EXIT ;  /* 0x000000000000894d */ /* 0x000fea0003800000 */
.L_x_145:
[----:B------:R-:W-:Y:S05]  /*8550*/  BSYNC.RECONVERGENT B0 ;  /* 0x0000000000007941 */ /* 0x000fea0003800200 */
.L_x_142:
[----:B------:R-:W1:Y:S01]  /*8560*/  S2UR UR7, SR_CgaCtaId ;  /* 0x00000000000779c3 */ /* 0x000e620000008800 */
[----:B------:R-:W-:Y:S01]  /*8570*/  ULEA UR6, UR50, UR49, 0x3 ;  /* 0x0000003132067291 */ /* 0x000fe2000f8e18ff */
[----:B------:R-:W-:-:S04]  /*8580*/  DEPBAR.LE SB0, 0x0 ;  /* 0x000080000000791a */ /* 0x000fc80000000000 */
[----:B------:R-:W-:-:S04]  /*8590*/  UIADD3 UR6, UPT, UPT, UR6, 0x118, URZ ;  /* 0x0000011806067890 */ /* 0x000fc8000fffe0ff */
[----:B-1----:R-:W-:-:S09]  /*85a0*/  UPRMT UR6, UR7, 0x654, UR6 ;  /* 0x0000065407067896 */ /* 0x002fd20008000006 */
[----:B------:R-:W-:Y:S01]  /*85b0*/  SYNCS.ARRIVE.TRANS64.RED.A1T0 RZ, [UR6], RZ ;  /* 0x000000ffffff79a7 */ /* 0x000fe20008100406 */
[----:B------:R-:W-:Y:S05]  /*85c0*/  EXIT ;  /* 0x000000000000794d */ /* 0x000fea0003800000 */
.L_x_25:
[----:B---3--:R3:W4:Y:S02]  /*85d0*/  SYNCS.PHASECHK.TRANS64.TRYWAIT P0, [R0+URZ+0x1b0], R3 ;  /* 0x0001b003000075a7 */ /* 0x00872400080011ff */
[----:B----4-:R-:W-:Y:S05]  /*85e0*/  @!P0 NANOSLEEP.SYNCS 0x989680 ;  /* 0x009896800000895d */ /* 0x010fea0003900000 */
[----:B------:R-:W4:Y:S02]  /*85f0*/  @!P0 SYNCS.PHASECHK.TRANS64 P0, [R0+URZ+0x1b0], R3 ;  /* 0x0001b003000085a7 */ /* 0x000f2400080010ff */
[----:B----4-:R-:W-:Y:S05]  /*8600*/  @!P0 BRA `(.L_x_25) ;  /* 0xfffffffc00f08947 */ /* 0x010fea000383ffff */
[----:B------:R-:W-:Y:S05]  /*8610*/  BRA `(.L_x_146) ;  /* 0xffffff98004c7947 */ /* 0x000fea000383ffff */
.L_x_28:
[----:B---3--:R-:W-:-:S07]  /*8620*/  MOV R0, UR33 ;  /* 0x0000002100007c02 */ /* 0x008fce0008000f00 */
.L_x_147:
[----:B---3--:R3:W4:Y:S02]  /*8630*/  SYNCS.PHASECHK.TRANS64.TRYWAIT P0, [R0+URZ+0x80], R3 ;  /* 0x00008003000075a7 */ /* 0x00872400080011ff */
[----:B----4-:R-:W-:Y:S05]  /*8640*/  @!P0 NANOSLEEP.SYNCS 0x989680 ;  /* 0x009896800000895d */ /* 0x010fea0003900000 */
[----:B------:R-:W4:Y:S02]  /*8650*/  @!P0 SYNCS.PHASECHK.TRANS64 P0, [R0+URZ+0x80], R3 ;  /* 0x00008003000085a7 */ /* 0x000f2400080010ff */
[----:B----4-:R-:W-:Y:S05]  /*8660*/  @!P0 BRA `(.L_x_147) ;  /* 0xfffffffc00f08947 */ /* 0x010fea000383ffff */
[----:B------:R-:W-:Y:S05]  /*8670*/  BRA `(.L_x_27) ;  /* 0xffffff98009c7947 */ /* 0x000fea000383ffff */
.L_x_35:
[----:B--2---:R-:W-:-:S07]  /*8680*/  MOV R0, UR17 ;  /* 0x0000001100007c02 */ /* 0x004fce0008000f00 */
.L_x_148:
[----:B--2---:R2:W3:Y:S02]  /*8690*/  SYNCS.PHASECHK.TRANS64.TRYWAIT P0, [R0+URZ+0x80], R3 ;  /* 0x00008003000075a7 */ /* 0x0044e400080011ff */
[----:B---3--:R-:W-:Y:S05]  /*86a0*/  @!P0 NANOSLEEP.SYNCS 0x989680 ;  /* 0x009896800000895d */ /* 0x008fea0003900000 */
[----:B------:R-:W3:Y:S02]  /*86b0*/  @!P0 SYNCS.PHASECHK.TRANS64 P0, [R0+URZ+0x80], R3 ;  /* 0x00008003000085a7 */ /* 0x000ee400080010ff */
[----:B---3--:R-:W-:Y:S05]  /*86c0*/  @!P0 BRA `(.L_x_148) ;  /* 0xfffffffc00f08947 */ /* 0x008fea000383ffff */
[----:B------:R-:W-:Y:S05]  /*86d0*/  BRA `(.L_x_34) ;  /* 0xffffff9c00687947 */ /* 0x000fea000383ffff */
.L_x_40:
[----:B-1----:R1:W2:Y:S02]  /*86e0*/  SYNCS.PHASECHK.TRANS64.TRYWAIT P0, [R3+URZ+0x140], R0 ;  /* 0x00014000030075a7 */ /* 0x0022a400080011ff */
[----:B--2---:R-:W-:Y:S05]  /*86f0*/  @!P0 NANOSLEEP.SYNCS 0x989680 ;  /* 0x009896800000895d */ /* 0x004fea0003900000 */
[----:B------:R-:W2:Y:S02]  /*8700*/  @!P0 SYNCS.PHASECHK.TRANS64 P0, [R3+URZ+0x140], R0 ;  /* 0x00014000030085a7 */ /* 0x000ea400080010ff */
[----:B--2---:R-:W-:Y:S05]  /*8710*/  @!P0 BRA `(.L_x_40) ;  /* 0xfffffffc00f08947 */ /* 0x004fea000383ffff */
[----:B------:R-:W-:Y:S05]  /*8720*/  BRA `(.L_x_149) ;  /* 0xffffffa0000c7947 */ /* 0x000fea000383ffff */
.L_x_44:
[----:B-1----:R-:W-:-:S07]  /*8730*/  MOV R0, UR4 ;  /* 0x0000000400007c02 */ /* 0x002fce0008000f00 */
.L_x_150:
[----:B-1----:R1:W2:Y:S02]  /*8740*/  SYNCS.PHASECHK.TRANS64.TRYWAIT P0, [R0+URZ], R3 ;  /* 0x00000003000075a7 */ /* 0x0022a400080011ff */
[----:B--2---:R-:W-:Y:S05]  /*8750*/  @!P0 NANOSLEEP.SYNCS 0x989680 ;  /* 0x009896800000895d */ /* 0x004fea0003900000 */
[----:B------:R-:W2:Y:S02]  /*8760*/  @!P0 SYNCS.PHASECHK.TRANS64 P0, [R0+URZ], R3 ;  /* 0x00000003000085a7 */ /* 0x000ea400080010ff */
[----:B--2---:R-:W-:Y:S05]  /*8770*/  @!P0 BRA `(.L_x_150) ;  /* 0xfffffffc00f08947 */ /* 0x004fea000383ffff */
[----:B------:R-:W-:Y:S05]  /*8780*/  BRA `(.L_x_151) ;  /* 0xffffffa400b47947 */ /* 0x000fea000383ffff */
.L_x_45:
[----:B------:R-:W-:-:S07]  /*8790*/  MOV R0, UR5 ;  /* 0x0000000500007c02 */ /* 0x000fce0008000f00 */
.L_x_152:
[----:B-1----:R1:W2:Y:S02]  /*87a0*/  SYNCS.PHASECHK.TRANS64.TRYWAIT P0, [R0+URZ], R3 ;  /* 0x00000003000075a7 */ /* 0x0022a400080011ff */
[----:B--2---:R-:W-:Y:S05]  /*87b0*/  @!P0 NANOSLEEP.SYNCS 0x989680 ;  /* 0x009896800000895d */ /* 0x004fea0003900000 */
[----:B------:R-:W2:Y:S02]  /*87c0*/  @!P0 SYNCS.PHASECHK.TRANS64 P0, [R0+URZ], R3 ;  /* 0x00000003000085a7 */ /* 0x000ea400080010ff */
[----:B--2---:R-:W-:Y:S05]  /*87d0*/  @!P0 BRA `(.L_x_152) ;  /* 0xfffffffc00f08947 */ /* 0x004fea000383ffff */
[----:B------:R-:W-:Y:S05]  /*87e0*/  BRA `(.L_x_153) ;  /* 0xffffffa400c07947 */ /* 0x000fea000383ffff */
.L_x_46:
[----:B------:R-:W-:-:S07]  /*87f0*/  MOV R0, UR5 ;  /* 0x0000000500007c02 */ /* 0x000fce0008000f00 */
.L_x_154:
[----:B-1----:R1:W2:Y:S02]  /*8800*/  SYNCS.PHASECHK.TRANS64.TRYWAIT P0, [R0+URZ], R3 ;  /* 0x00000003000075a7 */ /* 0x0022a400080011ff */
[----:B--2---:R-:W-:Y:S05]  /*8810*/  @!P0 NANOSLEEP.SYNCS 0x989680 ;  /* 0x009896800000895d */ /* 0x004fea0003900000 */
[----:B------:R-:W2:Y:S02]  /*8820*/  @!P0 SYNCS.PHASECHK.TRANS64 P0, [R0+URZ], R3 ;  /* 0x00000003000085a7 */ /* 0x000ea400080010ff */
[----:B--2---:R-:W-:Y:S05]  /*8830*/  @!P0 BRA `(.L_x_154) ;  /* 0xfffffffc00f08947 */ /* 0x004fea000383ffff */
[----:B------:R-:W-:Y:S05]  /*8840*/  BRA `(.L_x_155) ;  /* 0xffffffa400cc7947 */ /* 0x000fea000383ffff */
.L_x_47:
[----:B------:R-:W-:-:S07]  /*8850*/  MOV R0, UR5 ;  /* 0x0000000500007c02 */ /* 0x000fce0008000f00 */
.L_x_156:
[----:B-1----:R1:W2:Y:S02]  /*8860*/  SYNCS.PHASECHK.TRANS64.TRYWAIT P0, [R0+URZ], R3 ;  /* 0x00000003000075a7 */ /* 0x0022a400080011ff */
[----:B--2---:R-:W-:Y:S05]  /*8870*/  @!P0 NANOSLEEP.SYNCS 0x989680 ;  /* 0x009896800000895d */ /* 0x004fea0003900000 */
[----:B------:R-:W2:Y:S02]  /*8880*/  @!P0 SYNCS.PHASECHK.TRANS64 P0, [R0+URZ], R3 ;  /* 0x00000003000085a7 */ /* 0x000ea400080010ff */
[----:B--2---:R-:W-:Y:S05]  /*8890*/  @!P0 BRA `(.L_x_156) ;  /* 0xfffffffc00f08947 */ /* 0x004fea000383ffff */
[----:B------:R-:W-:Y:S05]  /*88a0*/  BRA `(.L_x_157) ;  /* 0xffffffa400d87947 */ /* 0x000fea000383ffff */
.L_x_48:
[----:B------:R-:W-:-:S07]  /*88b0*/  MOV R0, UR5 ;  /* 0x0000000500007c02 */ /* 0x000fce0008000f00 */
.L_x_158:
[----:B-1----:R1:W2:Y:S02]  /*88c0*/  SYNCS.PHASECHK.TRANS64.TRYWAIT P0, [R0+URZ], R3 ;  /* 0x00000003000075a7 */ /* 0x0022a400080011ff */
[----:B--2---:R-:W-:Y:S05]  /*88d0*/  @!P0 NANOSLEEP.SYNCS 0x989680 ;  /* 0x009896800000895d */ /* 0x004fea0003900000 */
[----:B------:R-:W2:Y:S02]  /*88e0*/  @!P0 SYNCS.PHASECHK.TRANS64 P0, [R0+URZ], R3 ;  /* 0x00000003000085a7 */ /* 0x000ea400080010ff */
[----:B--2---:R-:W-:Y:S05]  /*88f0*/  @!P0 BRA `(.L_x_158) ;  /* 0xfffffffc00f08947 */ /* 0x004fea000383ffff */
[----:B------:R-:W-:Y:S05]  /*8900*/  BRA `(.L_x_159) ;  /* 0xffffffa400e47947 */ /* 0x000fea000383ffff */
.L_x_49:
[----:B------:R-:W-:-:S07]  /*8910*/  MOV R0, UR5 ;  /* 0x0000000500007c02 */ /* 0x000fce0008000f00 */
.L_x_160:
[----:B-1----:R1:W2:Y:S02]  /*8920*/  SYNCS.PHASECHK.TRANS64.TRYWAIT P0, [R0+URZ], R3 ;  /* 0x00000003000075a7 */ /* 0x0022a400080011ff */
[----:B--2---:R-:W-:Y:S05]  /*8930*/  @!P0 NANOSLEEP.SYNCS 0x989680 ;  /* 0x009896800000895d */ /* 0x004fea0003900000 */
[----:B------:R-:W2:Y:S02]  /*8940*/  @!P0 SYNCS.PHASECHK.TRANS64 P0, [R0+URZ], R3 ;  /* 0x00000003000085a7 */ /* 0x000ea400080010ff */
[----:B--2---:R-:W-:Y:S05]  /*8950*/  @!P0 BRA `(.L_x_160) ;  /* 0xfffffffc00f08947 */ /* 0x004fea000383ffff */
[----:B------:R-:W-:Y:S05]  /*8960*/  BRA `(.L_x_161) ;  /* 0xffffffa400f07947 */ /* 0x000fea000383ffff */
.L_x_50:
[----:B------:R-:W-:-:S07]  /*8970*/  MOV R0, UR5 ;  /* 0x0000000500007c02 */ /* 0x000fce0008000f00 */
.L_x_162:
[----:B-1----:R1:W2:Y:S02]  /*8980*/  SYNCS.PHASECHK.TRANS64.TRYWAIT P0, [R0+URZ], R3 ;  /* 0x00000003000075a7 */ /* 0x0022a400080011ff */
[----:B--2---:R-:W-:Y:S05]  /*8990*/  @!P0 NANOSLEEP.SYNCS 0x989680 ;  /* 0x009896800000895d */ /* 0x004fea0003900000 */
[----:B------:R-:W2:Y:S02]  /*89a0*/  @!P0 SYNCS.PHASECHK.TRANS64 P0, [R0+URZ], R3 ;  /* 0x00000003000085a7 */ /* 0x000ea400080010ff */
[----:B--2---:R-:W-:Y:S05]  /*89b0*/  @!P0 BRA `(.L_x_162) ;  /* 0xfffffffc00f08947 */ /* 0x004fea000383ffff */
[----:B------:R-:W-:Y:S05]  /*89c0*/  BRA `(.L_x_163) ;  /* 0xffffffa400fc7947 */ /* 0x000fea000383ffff */
.L_x_51:
[----:B------:R-:W-:-:S07]  /*89d0*/  MOV R0, UR5 ;  /* 0x0000000500007c02 */ /* 0x000fce0008000f00 */
.L_x_164:
[----:B-1----:R1:W2:Y:S02]  /*89e0*/  SYNCS.PHASECHK.TRANS64.TRYWAIT P0, [R0+URZ], R3 ;  /* 0x00000003000075a7 */ /* 0x0022a400080011ff */
[----:B--2---:R-:W-:Y:S05]  /*89f0*/  @!P0 NANOSLEEP.SYNCS 0x989680 ;  /* 0x009896800000895d */ /* 0x004fea0003900000 */
[----:B------:R-:W2:Y:S02]  /*8a00*/  @!P0 SYNCS.PHASECHK.TRANS64 P0, [R0+URZ], R3 ;  /* 0x00000003000085a7 */ /* 0x000ea400080010ff */
[----:B--2---:R-:W-:Y:S05]  /*8a10*/  @!P0 BRA `(.L_x_164) ;  /* 0xfffffffc00f08947 */ /* 0x004fea000383ffff */
[----:B------:R-:W-:Y:S05]  /*8a20*/  BRA `(.L_x_165) ;  /* 0xffffffa800087947 */ /* 0x000fea000383ffff */
.L_x_52:
[----:B------:R-:W-:-:S07]  /*8a30*/  MOV R0, UR5 ;  /* 0x0000000500007c02 */ /* 0x000fce0008000f00 */
.L_x_166:
[----:B-1----:R1:W2:Y:S02]  /*8a40*/  SYNCS.PHASECHK.TRANS64.TRYWAIT P0, [R0+URZ], R3 ;  /* 0x00000003000075a7 */ /* 0x0022a400080011ff */
[----:B--2---:R-:W-:Y:S05]  /*8a50*/  @!P0 NANOSLEEP.SYNCS 0x989680 ;  /* 0x009896800000895d */ /* 0x004fea0003900000 */
[----:B------:R-:W2:Y:S02]  /*8a60*/  @!P0 SYNCS.PHASECHK.TRANS64 P0, [R0+URZ], R3 ;  /* 0x00000003000085a7 */ /* 0x000ea400080010ff */
[----:B--2---:R-:W-:Y:S05]  /*8a70*/  @!P0 BRA `(.L_x_166) ;  /* 0xfffffffc00f08947 */ /* 0x004fea000383ffff */
[----:B------:R-:W-:Y:S05]  /*8a80*/  BRA `(.L_x_167) ;  /* 0xffffffa800147947 */ /* 0x000fea000383ffff */
.L_x_53:
[----:B------:R-:W-:-:S07]  /*8a90*/  MOV R0, UR5 ;  /* 0x0000000500007c02 */ /* 0x000fce0008000f00 */
.L_x_168:
[----:B-1----:R1:W2:Y:S02]  /*8aa0*/  SYNCS.PHASECHK.TRANS64.TRYWAIT P0, [R0+URZ], R3 ;  /* 0x00000003000075a7 */ /* 0x0022a400080011ff */
[----:B--2---:R-:W-:Y:S05]  /*8ab0*/  @!P0 NANOSLEEP.SYNCS 0x989680 ;  /* 0x009896800000895d */ /* 0x004fea0003900000 */
[----:B------:R-:W2:Y:S02]  /*8ac0*/  @!P0 SYNCS.PHASECHK.TRANS64 P0, [R0+URZ], R3 ;  /* 0x00000003000085a7 */ /* 0x000ea400080010ff */
[----:B--2---:R-:W-:Y:S05]  /*8ad0*/  @!P0 BRA `(.L_x_168) ;  /* 0xfffffffc00f08947 */ /* 0x004fea000383ffff */
[----:B------:R-:W-:Y:S05]  /*8ae0*/  BRA `(.L_x_169) ;  /* 0xffffffa800207947 */ /* 0x000fea000383ffff */
.L_x_54:
[----:B------:R-:W-:-:S07]  /*8af0*/  MOV R0, UR5 ;  /* 0x0000000500007c02 */ /* 0x000fce0008000f00 */
.L_x_170:
[----:B-1----:R1:W2:Y:S02]  /*8b00*/  SYNCS.PHASECHK.TRANS64.TRYWAIT P0, [R0+URZ], R3 ;  /* 0x00000003000075a7 */ /* 0x0022a400080011ff */
[----:B--2---:R-:W-:Y:S05]  /*8b10*/  @!P0 NANOSLEEP.SYNCS 0x989680 ;  /* 0x009896800000895d */ /* 0x004fea0003900000 */
[----:B------:R-:W2:Y:S02]  /*8b20*/  @!P0 SYNCS.PHASECHK.TRANS64 P0, [R0+URZ], R3 ;  /* 0x00000003000085a7 */ /* 0x000ea400080010ff */
[----:B--2---:R-:W-:Y:S05]  /*8b30*/  @!P0 BRA `(.L_x_170) ;  /* 0xfffffffc00f08947 */ /* 0x004fea000383ffff */
[----:B------:R-:W-:Y:S05]  /*8b40*/  BRA `(.L_x_171) ;  /* 0xffffffa8002c7947 */ /* 0x000fea000383ffff */
.L_x_55:
[----:B------:R-:W-:-:S07]  /*8b50*/  MOV R0, UR5 ;  /* 0x0000000500007c02 */ /* 0x000fce0008000f00 */
.L_x_172:
[----:B-1----:R1:W2:Y:S02]  /*8b60*/  SYNCS.PHASECHK.TRANS64.TRYWAIT P0, [R0+URZ], R3 ;  /* 0x00000003000075a7 */ /* 0x0022a400080011ff */
[----:B--2---:R-:W-:Y:S05]  /*8b70*/  @!P0 NANOSLEEP.SYNCS 0x989680 ;  /* 0x009896800000895d */ /* 0x004fea0003900000 */
[----:B------:R-:W2:Y:S02]  /*8b80*/  @!P0 SYNCS.PHASECHK.TRANS64 P0, [R0+URZ], R3 ;  /* 0x00000003000085a7 */ /* 0x000ea400080010ff */
[----:B--2---:R-:W-:Y:S05]  /*8b90*/  @!P0 BRA `(.L_x_172) ;  /* 0xfffffffc00f08947 */ /* 0x004fea000383ffff */
[----:B------:R-:W-:Y:S05]  /*8ba0*/  BRA `(.L_x_173) ;  /* 0xffffffa800387947 */ /* 0x000fea000383ffff */
.L_x_56:
[----:B------:R-:W-:-:S07]  /*8bb0*/  MOV R0, UR5 ;  /* 0x0000000500007c02 */ /* 0x000fce0008000f00 */
.L_x_174:
[----:B-1----:R1:W2:Y:S02]  /*8bc0*/  SYNCS.PHASECHK.TRANS64.TRYWAIT P0, [R0+URZ], R3 ;  /* 0x00000003000075a7 */ /* 0x0022a400080011ff */
[----:B--2---:R-:W-:Y:S05]  /*8bd0*/  @!P0 NANOSLEEP.SYNCS 0x989680 ;  /* 0x009896800000895d */ /* 0x004fea0003900000 */
[----:B------:R-:W2:Y:S02]  /*8be0*/  @!P0 SYNCS.PHASECHK.TRANS64 P0, [R0+URZ], R3 ;  /* 0x00000003000085a7 */ /* 0x000ea400080010ff */
[----:B--2---:R-:W-:Y:S05]  /*8bf0*/  @!P0 BRA `(.L_x_174) ;  /* 0xfffffffc00f08947 */ /* 0x004fea000383ffff */
[----:B------:R-:W-:Y:S05]  /*8c00*/  BRA `(.L_x_175) ;  /* 0xffffffa800447947 */ /* 0x000fea000383ffff */
.L_x_57:
[----:B------:R-:W-:-:S07]  /*8c10*/  MOV R0, UR5 ;  /* 0x0000000500007c02 */ /* 0x000fce0008000f00 */
.L_x_176:
[----:B-1----:R1:W2:Y:S02]  /*8c20*/  SYNCS.PHASECHK.TRANS64.TRYWAIT P0, [R0+URZ], R3 ;  /* 0x00000003000075a7 */ /* 0x0022a400080011ff */
[----:B--2---:R-:W-:Y:S05]  /*8c30*/  @!P0 NANOSLEEP.SYNCS 0x989680 ;  /* 0x009896800000895d */ /* 0x004fea0003900000 */
[----:B------:R-:W2:Y:S02]  /*8c40*/  @!P0 SYNCS.PHASECHK.TRANS64 P0, [R0+URZ], R3 ;  /* 0x00000003000085a7 */ /* 0x000ea400080010ff */
[----:B--2---:R-:W-:Y:S05]  /*8c50*/  @!P0 BRA `(.L_x_176) ;  /* 0xfffffffc00f08947 */ /* 0x004fea000383ffff */
[----:B------:R-:W-:Y:S05]  /*8c60*/  BRA `(.L_x_177) ;  /* 0xffffffa800507947 */ /* 0x000fea000383ffff */
.L_x_58:
[----:B------:R-:W-:-:S07]  /*8c70*/  MOV R0, UR5 ;  /* 0x0000000500007c02 */ /* 0x000fce0008000f00 */
.L_x_178:
[----:B-1----:R1:W2:Y:S02]  /*8c80*/  SYNCS.PHASECHK.TRANS64.TRYWAIT P0, [R0+URZ], R3 ;  /* 0x00000003000075a7 */ /* 0x0022a400080011ff */
[----:B--2---:R-:W-:Y:S05]  /*8c90*/  @!P0 NANOSLEEP.SYNCS 0x989680 ;  /* 0x009896800000895d */ /* 0x004fea0003900000 */
[----:B------:R-:W2:Y:S02]  /*8ca0*/  @!P0 SYNCS.PHASECHK.TRANS64 P0, [R0+URZ], R3 ;  /* 0x00000003000085a7 */ /* 0x000ea400080010ff */
[----:B--2---:R-:W-:Y:S05]  /*8cb0*/  @!P0 BRA `(.L_x_178) ;  /* 0xfffffffc00f08947 */ /* 0x004fea000383ffff */
[----:B------:R-:W-:Y:S05]  /*8cc0*/  BRA `(.L_x_179) ;  /* 0xffffffa8005c7947 */ /* 0x000fea000383ffff */
.L_x_61:
[----:B-1----:R1:W2:Y:S02]  /*8cd0*/  SYNCS.PHASECHK.TRANS64.TRYWAIT P0, [R2+URZ+0x1a0], R5 ;  /* 0x0001a005020075a7 */ /* 0x0022a400080011ff */
[----:B--2---:R-:W-:Y:S05]  /*8ce0*/  @!P0 NANOSLEEP.SYNCS 0x989680 ;  /* 0x009896800000895d */ /* 0x004fea0003900000 */
[----:B------:R-:W2:Y:S02]  /*8cf0*/  @!P0 SYNCS.PHASECHK.TRANS64 P0, [R2+URZ+0x1a0], R5 ;  /* 0x0001a005020085a7 */ /* 0x000ea400080010ff */
[----:B--2---:R-:W-:Y:S05]  /*8d00*/  @!P0 BRA `(.L_x_61) ;  /* 0xfffffffc00f08947 */ /* 0x004fea000383ffff */
[----:B------:R-:W-:Y:S05]  /*8d10*/  BRA `(.L_x_180) ;  /* 0xffffffa800c07947 */ /* 0x000fea000383ffff */
.L_x_62:
[----:B------:R-:W-:-:S07]  /*8d20*/  MOV R2, UR4 ;  /* 0x0000000400027c02 */ /* 0x000fce0008000f00 */
.L_x_181:
[----:B-1----:R1:W2:Y:S02]  /*8d30*/  SYNCS.PHASECHK.TRANS64.TRYWAIT P0, [R2+URZ+0x150], R5 ;  /* 0x00015005020075a7 */ /* 0x0022a400080011ff */
[----:B--2---:R-:W-:Y:S05]  /*8d40*/  @!P0 NANOSLEEP.SYNCS 0x989680 ;  /* 0x009896800000895d */ /* 0x004fea0003900000 */
[----:B------:R-:W2:Y:S02]  /*8d50*/  @!P0 SYNCS.PHASECHK.TRANS64 P0, [R2+URZ+0x150], R5 ;  /* 0x00015005020085a7 */ /* 0x000ea400080010ff */
[----:B--2---:R-:W-:Y:S05]  /*8d60*/  @!P0 BRA `(.L_x_181) ;  /* 0xfffffffc00f08947 */ /* 0x004fea000383ffff */
[----:B------:R-:W-:Y:S05]  /*8d70*/  BRA `(.L_x_182) ;  /* 0xffffffa800d07947 */ /* 0x000fea000383ffff */
.L_x_63:
[----:B-1----:R1:W2:Y:S02]  /*8d80*/  SYNCS.PHASECHK.TRANS64.TRYWAIT P1, [R2+URZ+0x140], R5 ;  /* 0x00014005020075a7 */ /* 0x0022a400080211ff */
[----:B--2---:R-:W-:Y:S05]  /*8d90*/  @!P1 NANOSLEEP.SYNCS 0x989680 ;  /* 0x009896800000995d */ /* 0x004fea0003900000 */
[----:B------:R-:W2:Y:S02]  /*8da0*/  @!P1 SYNCS.PHASECHK.TRANS64 P1, [R2+URZ+0x140], R5 ;  /* 0x00014005020095a7 */ /* 0x000ea400080210ff */
[----:B--2---:R-:W-:Y:S05]  /*8db0*/  @!P1 BRA `(.L_x_63) ;  /* 0xfffffffc00f09947 */ /* 0x004fea000383ffff */
[----:B------:R-:W-:Y:S05]  /*8dc0*/  BRA `(.L_x_183) ;  /* 0xffffffac00007947 */ /* 0x000fea000383ffff */
.L_x_66:
[----:B------:R-:W-:-:S07]  /*8dd0*/  MOV R0, UR4 ;  /* 0x0000000400007c02 */ /* 0x000fce0008000f00 */
.L_x_184:
[----:B-1----:R1:W2:Y:S02]  /*8de0*/  SYNCS.PHASECHK.TRANS64.TRYWAIT P0, [R0+URZ+0x150], R3 ;  /* 0x00015003000075a7 */ /* 0x0022a400080011ff */
[----:B--2---:R-:W-:Y:S05]  /*8df0*/  @!P0 NANOSLEEP.SYNCS 0x989680 ;  /* 0x009896800000895d */ /* 0x004fea0003900000 */
[----:B------:R-:W2:Y:S02]  /*8e00*/  @!P0 SYNCS.PHASECHK.TRANS64 P0, [R0+URZ+0x150], R3 ;  /* 0x00015003000085a7 */ /* 0x000ea400080010ff */
[----:B--2---:R-:W-:Y:S05]  /*8e10*/  @!P0 BRA `(.L_x_184) ;  /* 0xfffffffc00f08947 */ /* 0x004fea000383ffff */
[----:B------:R-:W-:Y:S05]  /*8e20*/  BRA `(.L_x_65) ;  /* 0xffffffac00547947 */ /* 0x000fea000383ffff */
.L_x_75:
[----:B-1----:R-:W-:-:S04]  /*8e30*/  MOV R0, UR5 ;  /* 0x0000000500007c02 */ /* 0x002fc80008000f00 */
[----:B------:R1:W2:Y:S03]  /*8e40*/  SYNCS.PHASECHK.TRANS64.TRYWAIT P0, [R0+URZ+0x8], R7 ;  /* 0x00000807000075a7 */ /* 0x0002a600080011ff */
[----:B--2---:R-:W-:Y:S05]  /*8e50*/  @!P0 NANOSLEEP.SYNCS 0x989680 ;  /* 0x009896800000895d */ /* 0x004fea0003900000 */
[----:B------:R-:W2:Y:S02]  /*8e60*/  @!P0 SYNCS.PHASECHK.TRANS64 P0, [R0+URZ+0x8], R7 ;  /* 0x00000807000085a7 */ /* 0x000ea400080010ff */
[----:B--2---:R-:W-:Y:S05]  /*8e70*/  @!P0 BRA `(.L_x_75) ;  /* 0xfffffffc00ec8947 */ /* 0x004fea000383ffff */
[----:B------:R-:W-:Y:S05]  /*8e80*/  BRA `(.L_x_74) ;  /* 0xffffffb0000c7947 */ /* 0x000fea000383ffff */
.L_x_77:
[----:B------:R-:W-:Y:S01]  /*8e90*/  BSSY B0, `(.L_x_185) ;  /* 0x0000006000007945 */ /* 0x000fe20003800000 */
[----:B------:R-:W-:-:S07]  /*8ea0*/  MOV R15, 0xffffffff ;  /* 0xffffffff000f7802 */ /* 0x000fce0000000f00 */
[----:B-1---5:R-:W-:Y:S05]  /*8eb0*/  WARPSYNC.COLLECTIVE R15, `(.L_x_186) ;  /* 0x000000000f0c7348 */ /* 0x022fea0003c00000 */
[----:B------:R-:W-:Y:S02]  /*8ec0*/  ELECT P6, UR79, PT ;  /* 0x00000000004f782f */ /* 0x000fe400038c0000 */
[----:B------:R-:W-:Y:S01]  /*8ed0*/  MOV R14, UR79 ;  /* 0x0000004f000e7c02 */ /* 0x000fe20008000f00 */
[----:B-1---5:R-:W-:Y:S10]  /*8ee0*/  ENDCOLLECTIVE ;  /* 0x000000000000791b */ /* 0x022ff40003800000 */
.L_x_186:
[----:B------:R-:W-:Y:S05]  /*8ef0*/  BSYNC B0 ;  /* 0x0000000000007941 */ /* 0x000fea0003800000 */
.L_x_185:
[----:B------:R-:W-:Y:S01]  /*8f00*/  PLOP3.LUT P0, PT, P6, PT, PT, 0x80, 0x8 ;  /* 0x000000000008781c */ /* 0x000fe2000370f070 */
[----:B------:R-:W-:-:S12]  /*8f10*/  BRA `(.L_x_187) ;  /* 0xffffffb000387947 */ /* 0x000fd8000383ffff */
.L_x_79:
[----:B-1----:R-:W-:-:S04]  /*8f20*/  MOV R0, UR5 ;  /* 0x0000000500007c02 */ /* 0x002fc80008000f00 */
[----:B------:R1:W2:Y:S03]  /*8f30*/  SYNCS.PHASECHK.TRANS64.TRYWAIT P0, [R0+URZ+0x8], R5 ;  /* 0x00000805000075a7 */ /* 0x0002a600080011ff */
[----:B--2---:R-:W-:Y:S05]  /*8f40*/  @!P0 NANOSLEEP.SYNCS 0x989680 ;  /* 0x009896800000895d */ /* 0x004fea0003900000 */
[----:B------:R-:W2:Y:S02]  /*8f50*/  @!P0 SYNCS.PHASECHK.TRANS64 P0, [R0+URZ+0x8], R5 ;  /* 0x00000805000085a7 */ /* 0x000ea400080010ff */
[----:B--2---:R-:W-:Y:S05]  /*8f60*/  @!P0 BRA `(.L_x_79) ;  /* 0xfffffffc00ec8947 */ /* 0x004fea000383ffff */
[----:B------:R-:W-:Y:S05]  /*8f70*/  BRA `(.L_x_78) ;  /* 0xffffffb0003c7947 */ /* 0x000fea000383ffff */
.L_x_80:
[----:B-1----:R1:W2:Y:S02]  /*8f80*/  SYNCS.PHASECHK.TRANS64.TRYWAIT P0, [R0+URZ+0x140], R5 ;  /* 0x00014005000075a7 */ /* 0x0022a400080011ff */
[----:B--2---:R-:W-:Y:S05]  /*8f90*/  @!P0 NANOSLEEP.SYNCS 0x989680 ;  /* 0x009896800000895d */ /* 0x004fea0003900000 */
[----:B------:R-:W2:Y:S02]  /*8fa0*/  @!P0 SYNCS.PHASECHK.TRANS64 P0, [R0+URZ+0x140], R5 ;  /* 0x00014005000085a7 */ /* 0x000ea400080010ff */
[----:B--2---:R-:W-:Y:S05]  /*8fb0*/  @!P0 BRA `(.L_x_80) ;  /* 0xfffffffc00f08947 */ /* 0x004fea000383ffff */
[----:B------:R-:W-:Y:S05]  /*8fc0*/  BRA `(.L_x_188) ;  /* 0xffffffb400287947 */ /* 0x000fea000383ffff */
.L_x_82:
[----:B------:R-:W-:-:S07]  /*8fd0*/  MOV R0, UR31 ;  /* 0x0000001f00007c02 */ /* 0x000fce0008000f00 */
.L_x_189:
[----:B-1----:R1:W2:Y:S02]  /*8fe0*/  SYNCS.PHASECHK.TRANS64.TRYWAIT P0, [R0+URZ+0x180], R5 ;  /* 0x00018005000075a7 */ /* 0x0022a400080011ff */
[----:B--2---:R-:W-:Y:S05]  /*8ff0*/  @!P0 NANOSLEEP.SYNCS 0x989680 ;  /* 0x009896800000895d */ /* 0x004fea0003900000 */
[----:B------:R-:W2:Y:S02]  /*9000*/  @!P0 SYNCS.PHASECHK.TRANS64 P0, [R0+URZ+0x180], R5 ;  /* 0x00018005000085a7 */ /* 0x000ea400080010ff */
[----:B--2---:R-:W-:Y:S05]  /*9010*/  @!P0 BRA `(.L_x_189) ;  /* 0xfffffffc00f08947 */ /* 0x004fea000383ffff */
[----:B------:R-:W-:Y:S05]  /*9020*/  BRA `(.L_x_190) ;  /* 0xffffffb400747947 */ /* 0x000fea000383ffff */
.L_x_85:
[----:B------:R-:W-:Y:S07]  /*9030*/  MOV R0, UR5 ;  /* 0x0000000500007c02 */ /* 0x000fee0008000f00 */
.L_x_191:
[----:B-1----:R1:W2:Y:S02]  /*9040*/  SYNCS.PHASECHK.TRANS64.TRYWAIT P0, [R0+URZ], R5 ;  /* 0x00000005000075a7 */ /* 0x0022a400080011ff */
[----:B--2---:R-:W-:Y:S05]  /*9050*/  @!P0 NANOSLEEP.SYNCS 0x989680 ;  /* 0x009896800000895d */ /* 0x004fea0003900000 */
[----:B------:R-:W2:Y:S02]  /*9060*/  @!P0 SYNCS.PHASECHK.TRANS64 P0, [R0+URZ], R5 ;  /* 0x00000005000085a7 */ /* 0x000ea400080010ff */
[----:B--2---:R-:W-:Y:S05]  /*9070*/  @!P0 BRA `(.L_x_191) ;  /* 0xfffffffc00f08947 */ /* 0x004fea000383ffff */
[----:B------:R-:W-:Y:S05]  /*9080*/  BRA `(.L_x_84) ;  /* 0xffffffb400887947 */ /* 0x000fea000383ffff */
.L_x_89:
[----:B-1----:R-:W-:-:S07]  /*9090*/  MOV R0, UR4 ;  /* 0x0000000400007c02 */ /* 0x002fce0008000f00 */
.L_x_192:
[----:B-1----:R1:W2:Y:S02]  /*90a0*/  SYNCS.PHASECHK.TRANS64.TRYWAIT P0, [R0+URZ], R3 ;  /* 0x00000003000075a7 */ /* 0x0022a400080011ff */
[----:B--2---:R-:W-:Y:S05]  /*90b0*/  @!P0 NANOSLEEP.SYNCS 0x989680 ;  /* 0x009896800000895d */ /* 0x004fea0003900000 */
[----:B------:R-:W2:Y:S02]  /*90c0*/  @!P0 SYNCS.PHASECHK.TRANS64 P0, [R0+URZ], R3 ;  /* 0x00000003000085a7 */ /* 0x000ea400080010ff */
[----:B--2---:R-:W-:Y:S05]  /*90d0*/  @!P0 BRA `(.L_x_192) ;  /* 0xfffffffc00f08947 */ /* 0x004fea000383ffff */
[----:B------:R-:W-:Y:S05]  /*90e0*/  BRA `(.L_x_193) ;  /* 0xffffffb8007c7947 */ /* 0x000fea000383ffff */
.L_x_90:
[----:B------:R-:W-:-:S07]  /*90f0*/  MOV R0, UR5 ;  /* 0x0000000500007c02 */ /* 0x000fce0008000f00 */
.L_x_194:
[----:B-1----:R1:W2:Y:S02]  /*9100*/  SYNCS.PHASECHK.TRANS64.TRYWAIT P0, [R0+URZ], R3 ;  /* 0x00000003000075a7 */ /* 0x0022a400080011ff */
[----:B--2---:R-:W-:Y:S05]  /*9110*/  @!P0 NANOSLEEP.SYNCS 0x989680 ;  /* 0x009896800000895d */ /* 0x004fea0003900000 */
[----:B------:R-:W2:Y:S02]  /*9120*/  @!P0 SYNCS.PHASECHK.TRANS64 P0, [R0+URZ], R3 ;  /* 0x00000003000085a7 */ /* 0x000ea400080010ff */
[----:B--2---:R-:W-:Y:S05]  /*9130*/  @!P0 BRA `(.L_x_194) ;  /* 0xfffffffc00f08947 */ /* 0x004fea000383ffff */
[----:B------:R-:W-:Y:S05]  /*9140*/  BRA `(.L_x_195) ;  /* 0xffffffb800887947 */ /* 0x000fea000383ffff */
.L_x_91:
[----:B------:R-:W-:-:S07]  /*9150*/  MOV R0, UR5 ;  /* 0x0000000500007c02 */ /* 0x000fce0008000f00 */
.L_x_196:
[----:B-1----:R1:W2:Y:S02]  /*9160*/  SYNCS.PHASECHK.TRANS64.TRYWAIT P0, [R0+URZ], R3 ;  /* 0x00000003000075a7 */ /* 0x0022a400080011ff */
[----:B--2---:R-:W-:Y:S05]  /*9170*/  @!P0 NANOSLEEP.SYNCS 0x989680 ;  /* 0x009896800000895d */ /* 0x004fea0003900000 */
[----:B------:R-:W2:Y:S02]  /*9180*/  @!P0 SYNCS.PHASECHK.TRANS64 P0, [R0+URZ], R3 ;  /* 0x00000003000085a7 */ /* 0x000ea400080010ff */
[----:B--2---:R-:W-:Y:S05]  /*9190*/  @!P0 BRA `(.L_x_196) ;  /* 0xfffffffc00f08947 */ /* 0x004fea000383ffff */
[----:B------:R-:W-:Y:S05]  /*91a0*/  BRA `(.L_x_197) ;  /* 0xffffffb800947947 */ /* 0x000fea000383ffff */
.L_x_94:
[----:B------:R-:W-:-:S07]  /*91b0*/  MOV R0, UR26 ;  /* 0x0000001a00007c02 */ /* 0x000fce0008000f00 */
.L_x_198:
[----:B-1----:R1:W2:Y:S02]  /*91c0*/  SYNCS.PHASECHK.TRANS64.TRYWAIT P1, [R0+URZ+0x1c0], R3 ;  /* 0x0001c003000075a7 */ /* 0x0022a400080211ff */
[----:B--2---:R-:W-:Y:S05]  /*91d0*/  @!P1 NANOSLEEP.SYNCS 0x989680 ;  /* 0x009896800000995d */ /* 0x004fea0003900000 */
[----:B------:R-:W2:Y:S02]  /*91e0*/  @!P1 SYNCS.PHASECHK.TRANS64 P1, [R0+URZ+0x1c0], R3 ;  /* 0x0001c003000095a7 */ /* 0x000ea400080210ff */
[----:B--2---:R-:W-:Y:S05]  /*91f0*/  @!P1 BRA `(.L_x_198) ;  /* 0xfffffffc00f09947 */ /* 0x004fea000383ffff */
[----:B------:R-:W-:Y:S05]  /*9200*/  BRA `(.L_x_199) ;  /* 0xffffffb800e07947 */ /* 0x000fea000383ffff */
.L_x_99:
[----:B--2---:R2:W4:Y:S02]  /*9210*/  SYNCS.PHASECHK.TRANS64.TRYWAIT P0, [R12+URZ+0x140], R9 ;  /* 0x000140090c0075a7 */ /* 0x00452400080011ff */
[----:B----4-:R-:W-:Y:S05]  /*9220*/  @!P0 NANOSLEEP.SYNCS 0x989680 ;  /* 0x009896800000895d */ /* 0x010fea0003900000 */
[----:B------:R-:W4:Y:S02]  /*9230*/  @!P0 SYNCS.PHASECHK.TRANS64 P0, [R12+URZ+0x140], R9 ;  /* 0x000140090c0085a7 */ /* 0x000f2400080010ff */
[----:B----4-:R-:W-:Y:S05]  /*9240*/  @!P0 BRA `(.L_x_99) ;  /* 0xfffffffc00f08947 */ /* 0x010fea000383ffff */
[----:B------:R-:W-:Y:S05]  /*9250*/  BRA `(.L_x_200) ;  /* 0xffffffbc00fc7947 */ /* 0x000fea000383ffff */
.L_x_102:
[----:B------:R-:W-:Y:S07]  /*9260*/  MOV R0, UR29 ;  /* 0x0000001d00007c02 */ /* 0x000fee0008000f00 */
.L_x_201:
[----:B--2---:R2:W3:Y:S02]  /*9270*/  SYNCS.PHASECHK.TRANS64.TRYWAIT P2, [R0+URZ+0x138], R9 ;  /* 0x00013809000075a7 */ /* 0x0044e400080411ff */
[----:B---3--:R-:W-:Y:S05]  /*9280*/  @!P2 NANOSLEEP.SYNCS 0x989680 ;  /* 0x009896800000a95d */ /* 0x008fea0003900000 */
[----:B------:R-:W3:Y:S02]  /*9290*/  @!P2 SYNCS.PHASECHK.TRANS64 P2, [R0+URZ+0x138], R9 ;  /* 0x000138090000a5a7 */ /* 0x000ee400080410ff */
[----:B---3--:R-:W-:Y:S05]  /*92a0*/  @!P2 BRA `(.L_x_201) ;  /* 0xfffffffc00f0a947 */ /* 0x008fea000383ffff */
[----:B------:R-:W-:Y:S05]  /*92b0*/  BRA `(.L_x_101) ;  /* 0xffffffc400607947 */ /* 0x000fea000383ffff */
.L_x_105:
[----:B------:R-:W-:Y:S07]  /*92c0*/  MOV R0, UR4 ;  /* 0x0000000400007c02 */ /* 0x000fee0008000f00 */
.L_x_202:
[----:B--2---:R2:W3:Y:S02]  /*92d0*/  SYNCS.PHASECHK.TRANS64.TRYWAIT P0, [R0+URZ+0x118], R9 ;  /* 0x00011809000075a7 */ /* 0x0044e400080011ff */
[----:B---3--:R-:W-:Y:S05]  /*92e0*/  @!P0 NANOSLEEP.SYNCS 0x989680 ;  /* 0x009896800000895d */ /* 0x008fea0003900000 */
[----:B------:R-:W3:Y:S02]  /*92f0*/  @!P0 SYNCS.PHASECHK.TRANS64 P0, [R0+URZ+0x118], R9 ;  /* 0x00011809000085a7 */ /* 0x000ee400080010ff */
[----:B---3--:R-:W-:Y:S05]  /*9300*/  @!P0 BRA `(.L_x_202) ;  /* 0xfffffffc00f08947 */ /* 0x008fea000383ffff */
[----:B------:R-:W-:Y:S05]  /*9310*/  BRA `(.L_x_203) ;  /* 0xffffffc400c07947 */ /* 0x000fea000383ffff */
.L_x_106:
[----:B------:R-:W-:Y:S07]  /*9320*/  MOV R9, UR5 ;  /* 0x0000000500097c02 */ /* 0x000fee0008000f00 */
.L_x_204:
[----:B--2---:R2:W3:Y:S02]  /*9330*/  SYNCS.PHASECHK.TRANS64.TRYWAIT P0, [R9+URZ+0x118], R6 ;  /* 0x00011806090075a7 */ /* 0x0044e400080011ff */
[----:B---3--:R-:W-:Y:S05]  /*9340*/  @!P0 NANOSLEEP.SYNCS 0x989680 ;  /* 0x009896800000895d */ /* 0x008fea0003900000 */
[----:B------:R-:W3:Y:S02]  /*9350*/  @!P0 SYNCS.PHASECHK.TRANS64 P0, [R9+URZ+0x118], R6 ;  /* 0x00011806090085a7 */ /* 0x000ee400080010ff */
[----:B---3--:R-:W-:Y:S05]  /*9360*/  @!P0 BRA `(.L_x_204) ;  /* 0xfffffffc00f08947 */ /* 0x008fea000383ffff */
[----:B------:R-:W-:Y:S05]  /*9370*/  BRA `(.L_x_205) ;  /* 0xffffffc8003c7947 */ /* 0x000fea000383ffff */
.L_x_108:
[----:B------:R-:W-:-:S07]  /*9380*/  MOV R0, UR4 ;  /* 0x0000000400007c02 */ /* 0x000fce0008000f00 */
.L_x_206:
[----:B--2---:R2:W3:Y:S02]  /*9390*/  SYNCS.PHASECHK.TRANS64.TRYWAIT P0, [R0+URZ], R3 ;  /* 0x00000003000075a7 */ /* 0x0044e400080011ff */
[----:B---3--:R-:W-:Y:S05]  /*93a0*/  @!P0 NANOSLEEP.SYNCS 0x989680 ;  /* 0x009896800000895d */ /* 0x008fea0003900000 */
[----:B------:R-:W3:Y:S02]  /*93b0*/  @!P0 SYNCS.PHASECHK.TRANS64 P0, [R0+URZ], R3 ;  /* 0x00000003000085a7 */ /* 0x000ee400080010ff */
[----:B---3--:R-:W-:Y:S05]  /*93c0*/  @!P0 BRA `(.L_x_206) ;  /* 0xfffffffc00f08947 */ /* 0x008fea000383ffff */
[----:B------:R-:W-:Y:S05]  /*93d0*/  BRA `(.L_x_207) ;  /* 0xffffffc800ec7947 */ /* 0x000fea000383ffff */
.L_x_109:
[----:B------:R-:W-:-:S07]  /*93e0*/  MOV R0, UR5 ;  /* 0x0000000500007c02 */ /* 0x000fce0008000f00 */
.L_x_208:
[----:B--2---:R2:W3:Y:S02]  /*93f0*/  SYNCS.PHASECHK.TRANS64.TRYWAIT P0, [R0+URZ], R3 ;  /* 0x00000003000075a7 */ /* 0x0044e400080011ff */
[----:B---3--:R-:W-:Y:S05]  /*9400*/  @!P0 NANOSLEEP.SYNCS 0x989680 ;  /* 0x009896800000895d */ /* 0x008fea0003900000 */
[----:B------:R-:W3:Y:S02]  /*9410*/  @!P0 SYNCS.PHASECHK.TRANS64 P0, [R0+URZ], R3 ;  /* 0x00000003000085a7 */ /* 0x000ee400080010ff */
[----:B---3--:R-:W-:Y:S05]  /*9420*/  @!P0 BRA `(.L_x_208) ;  /* 0xfffffffc00f08947 */ /* 0x008fea000383ffff */
[----:B------:R-:W-:Y:S05]  /*9430*/  BRA `(.L_x_209) ;  /* 0xffffffc800f87947 */ /* 0x000fea000383ffff */
.L_x_111:
[----:B--2---:R2:W3:Y:S02]  /*9440*/  SYNCS.PHASECHK.TRANS64.TRYWAIT P0, [R3+URZ+0x140], R0 ;  /* 0x00014000030075a7 */ /* 0x0044e400080011ff */
[----:B---3--:R-:W-:Y:S05]  /*9450*/  @!P0 NANOSLEEP.SYNCS 0x989680 ;  /* 0x009896800000895d */ /* 0x008fea0003900000 */
[----:B------:R-:W3:Y:S02]  /*9460*/  @!P0 SYNCS.PHASECHK.TRANS64 P0, [R3+URZ+0x140], R0 ;  /* 0x00014000030085a7 */ /* 0x000ee400080010ff */
[----:B---3--:R-:W-:Y:S05]  /*9470*/  @!P0 BRA `(.L_x_111) ;  /* 0xfffffffc00f08947 */ /* 0x008fea000383ffff */
[----:B------:R-:W-:Y:S05]  /*9480*/  BRA `(.L_x_210) ;  /* 0xffffffcc00f07947 */ /* 0x000fea000383ffff */
.L_x_121:
[----:B-1----:R1:W2:Y:S02]  /*9490*/  SYNCS.PHASECHK.TRANS64.TRYWAIT P0, [R0+URZ+0x100], R5 ;  /* 0x00010005000075a7 */ /* 0x0022a400080011ff */
[----:B--2---:R-:W-:Y:S05]  /*94a0*/  @!P0 NANOSLEEP.SYNCS 0x989680 ;  /* 0x009896800000895d */ /* 0x004fea0003900000 */
[----:B------:R-:W2:Y:S02]  /*94b0*/  @!P0 SYNCS.PHASECHK.TRANS64 P0, [R0+URZ+0x100], R5 ;  /* 0x00010005000085a7 */ /* 0x000ea400080010ff */
[----:B--2---:R-:W-:Y:S05]  /*94c0*/  @!P0 BRA `(.L_x_121) ;  /* 0xfffffffc00f08947 */ /* 0x004fea000383ffff */
[----:B------:R-:W-:Y:S05]  /*94d0*/  BRA `(.L_x_120) ;  /* 0xffffffdc006c7947 */ /* 0x000fea000383ffff */
.L_x_123:
[----:B-1----:R1:W3:Y:S02]  /*94e0*/  SYNCS.PHASECHK.TRANS64.TRYWAIT P1, [R80+URZ+0x160], R3 ;  /* 0x00016003500075a7 */ /* 0x0022e400080211ff */
[----:B---3--:R-:W-:Y:S05]  /*94f0*/  @!P1 NANOSLEEP.SYNCS 0x989680 ;  /* 0x009896800000995d */ /* 0x008fea0003900000 */
[----:B------:R-:W3:Y:S02]  /*9500*/  @!P1 SYNCS.PHASECHK.TRANS64 P1, [R80+URZ+0x160], R3 ;  /* 0x00016003500095a7 */ /* 0x000ee400080210ff */
[----:B---3--:R-:W-:Y:S05]  /*9510*/  @!P1 BRA `(.L_x_123) ;  /* 0xfffffffc00f09947 */ /* 0x008fea000383ffff */
[----:B------:R-:W-:Y:S05]  /*9520*/  BRA `(.L_x_122) ;  /* 0xffffffdc00a47947 */ /* 0x000fea000383ffff */
.L_x_134:
[----:B---3--:R3:W4:Y:S02]  /*9530*/  SYNCS.PHASECHK.TRANS64.TRYWAIT P0, [R3+URZ+0x100], R4 ;  /* 0x00010004030075a7 */ /* 0x00872400080011ff */
[----:B----4-:R-:W-:Y:S05]  /*9540*/  @!P0 NANOSLEEP.SYNCS 0x989680 ;  /* 0x009896800000895d */ /* 0x010fea0003900000 */
[----:B------:R-:W4:Y:S02]  /*9550*/  @!P0 SYNCS.PHASECHK.TRANS64 P0, [R3+URZ+0x100], R4 ;  /* 0x00010004030085a7 */ /* 0x000f2400080010ff */
[----:B----4-:R-:W-:Y:S05]  /*9560*/  @!P0 BRA `(.L_x_134) ;  /* 0xfffffffc00f08947 */ /* 0x010fea000383ffff */
[----:B------:R-:W-:Y:S05]  /*9570*/  BRA `(.L_x_133) ;  /* 0xffffffe400687947 */ /* 0x000fea000383ffff */
        .weak           $__internal_0_$__cuda_sm10x_tcgen05_guardrail_trap_col_being_dealloced_not_returned_by_alloc
        .type           $__internal_0_$__cuda_sm10x_tcgen05_guardrail_trap_col_being_dealloced_not_returned_by_alloc,@function
        .size           $__internal_0_$__cuda_sm10x_tcgen05_guardrail_trap_col_being_dealloced_not_returned_by_alloc,($__internal_1_$__cuda_sm10x_tcgen05_guardrail_trap_phase_invalid_during_alloc - $__internal_0_$__cuda_sm10x_tcgen05_guardrail_trap_col_being_dealloced_not_returned_by_alloc)
$__internal_0_$__cuda_sm10x_tcgen05_guardrail_trap_col_being_dealloced_not_returned_by_alloc:
[----:B------:R-:W-:Y:S05]  /*9580*/  BPT.TRAP 0x1 ;  /* 0x000000040000795c */ /* 0x000fea0000300000 */
[----:B------:R-:W-:-:S04]  /*9590*/  HFMA2 R3, -RZ, RZ, 0, 0 ;  /* 0x00000000ff037431 */ /* 0x000fc800000001ff */
[----:B------:R-:W-:Y:S05]  /*95a0*/  RET.REL.NODEC R2 `(_ZN7cutlass13device_kernelINS_4gemm6kernel13GemmUniversalIN4cute5tupleIJiiiiEEENS1_10collective13CollectiveMmaINS1_35MainloopSm100TmaUmmaWarpSpecializedILi16ELi2ELi4ENS5_IJNS4_1CILi4EEESB_NSA_ILi1EEEEEEEENS5_IJNSA_ILi128EEENSA_ILi64EEENSA_ILi32EEEEEEfNS5_IJlSC_lEEEfSJ_NS4_8TiledMMAINS4_8MMA_AtomIJNS4_23SM100_MMA_TF32_2x1SM_SSINS_10tfloat32_tESN_fLi128ELi64ELNS4_4UMMA5MajorE0ELSP_0ELNSO_7ScaleInE0ELSQ_0EEEEEENS4_6LayoutINS5_IJSC_SC_SC_EEENS5_IJNSA_ILi0EEESV_SV_EEEEENS5_IJNS4_10UnderscoreESY_SY_EEEEENS4_28SM100_TMA_2SM_LOAD_MULTICASTENS4_14ComposedLayoutINS4_7SwizzleILi3ELi4ELi3EEENS4_18smem_ptr_flag_bitsILi32EEENST_INS5_IJNSA_ILi8EEESH_EEENS5_IJSH_SC_EEEEEEEvNS4_8identityES11_S1B_vS1C_EENS_8epilogue10collective18CollectiveEpilogueINS1E_23Sm100TmaWarpSpecializedILi3ELi2ELi16ELb1ELb0EEEJNS5_IJSG_SG_SH_EEENS5_IJNST_ISG_SC_EENST_INS5_IJNSA_ILi16EEENSA_ILi2EEEEEENS5_IJSC_SH_EEEEEEEEfSJ_fSJ_NS1E_6fusion15FusionCallbacksIS1I_NS1R_17LinearCombinationIffffLNS_15FloatRoundStyleE2EEES1J_S1Q_JEEENS4_5SM1004TMEM4LOAD26SM100_TMEM_LOAD_32dp32b16xENS4_13SM90_TMA_LOADENS12_INS13_ILi2ELi4ELi3EEES16_NST_INS5_IJS17_S1L_EEENS5_IJS1L_SC_EEEEEEENS4_39AutoVectorizingCopyWithAssumedAlignmentILi128EEENS4_14SM90_TMA_STOREES26_S28_S28_EEEvvEEEEvNT_6ParamsE) ;  /* 0xffffff6802947950 */ /* 0x000fea0003c3ffff */
        .weak           $__internal_1_$__cuda_sm10x_tcgen05_guardrail_trap_phase_invalid_during_alloc
        .type           $__internal_1_$__cuda_sm10x_tcgen05_guardrail_trap_phase_invalid_during_alloc,@function
        .size           $__internal_1_$__cuda_sm10x_tcgen05_guardrail_trap_phase_invalid_during_alloc,($__internal_2_$__cuda_sm10x_tcgen05_guardrail_trap_unallocated_columns_being_dealloced - $__internal_1_$__cuda_sm10x_tcgen05_guardrail_trap_phase_invalid_during_alloc)
$__internal_1_$__cuda_sm10x_tcgen05_guardrail_trap_phase_invalid_during_alloc:
[----:B------:R-:W-:Y:S05]  /*95b0*/  BPT.TRAP 0x1 ;  /* 0x000000040000795c */ /* 0x000fea0000300000 */
[----:B------:R-:W-:-:S04]  /*95c0*/  MOV R5, 0x0 ;  /* 0x0000000000057802 */ /* 0x000fc80000000f00 */
[----:B------:R-:W-:Y:S05]  /*95d0*/  RET.REL.NODEC R4 `(_ZN7cutlass13device_kernelINS_4gemm6kernel13GemmUniversalIN4cute5tupleIJiiiiEEENS1_10collective13CollectiveMmaINS1_35MainloopSm100TmaUmmaWarpSpecializedILi16ELi2ELi4ENS5_IJNS4_1CILi4EEESB_NSA_ILi1EEEEEEEENS5_IJNSA_ILi128EEENSA_ILi64EEENSA_ILi32EEEEEEfNS5_IJlSC_lEEEfSJ_NS4_8TiledMMAINS4_8MMA_AtomIJNS4_23SM100_MMA_TF32_2x1SM_SSINS_10tfloat32_tESN_fLi128ELi64ELNS4_4UMMA5MajorE0ELSP_0ELNSO_7ScaleInE0ELSQ_0EEEEEENS4_6LayoutINS5_IJSC_SC_SC_EEENS5_IJNSA_ILi0EEESV_SV_EEEEENS5_IJNS4_10UnderscoreESY_SY_EEEEENS4_28SM100_TMA_2SM_LOAD_MULTICASTENS4_14ComposedLayoutINS4_7SwizzleILi3ELi4ELi3EEENS4_18smem_ptr_flag_bitsILi32EEENST_INS5_IJNSA_ILi8EEESH_EEENS5_IJSH_SC_EEEEEEEvNS4_8identityES11_S1B_vS1C_EENS_8epilogue10collective18CollectiveEpilogueINS1E_23Sm100TmaWarpSpecializedILi3ELi2ELi16ELb1ELb0EEEJNS5_IJSG_SG_SH_EEENS5_IJNST_ISG_SC_EENST_INS5_IJNSA_ILi16EEENSA_ILi2EEEEEENS5_IJSC_SH_EEEEEEEEfSJ_fSJ_NS1E_6fusion15FusionCallbacksIS1I_NS1R_17LinearCombinationIffffLNS_15FloatRoundStyleE2EEES1J_S1Q_JEEENS4_5SM1004TMEM4LOAD26SM100_TMEM_LOAD_32dp32b16xENS4_13SM90_TMA_LOADENS12_INS13_ILi2ELi4ELi3EEES16_NST_INS5_IJS17_S1L_EEENS5_IJS1L_SC_EEEEEEENS4_39AutoVectorizingCopyWithAssumedAlignmentILi128EEENS4_14SM90_TMA_STOREES26_S28_S28_EEEvvEEEEvNT_6ParamsE) ;  /* 0xffffff6804887950 */ /* 0x000fea0003c3ffff */
        .weak           $__internal_2_$__cuda_sm10x_tcgen05_guardrail_trap_unallocated_columns_being_dealloced
        .type           $__internal_2_$__cuda_sm10x_tcgen05_guardrail_trap_unallocated_columns_being_dealloced,@function
        .size           $__internal_2_$__cuda_sm10x_tcgen05_guardrail_trap_unallocated_columns_being_dealloced,(.L_x_212 - $__internal_2_$__cuda_sm10x_tcgen05_guardrail_trap_unallocated_columns_being_dealloced)
$__internal_2_$__cuda_sm10x_tcgen05_guardrail_trap_unallocated_columns_being_dealloced:
[----:B------:R-:W-:Y:S05]  /*95e0*/  BPT.TRAP 0x1 ;  /* 0x000000040000795c */ /* 0x000fea0000300000 */
[----:B------:R-:W-:-:S04]  /*95f0*/  HFMA2 R3, -RZ, RZ, 0, 0 ;  /* 0x00000000ff037431 */ /* 0x000fc800000001ff */
[----:B------:R-:W-:Y:S05]  /*9600*/  RET.REL.NODEC R2 `(_ZN7cutlass13device_kernelINS_4gemm6kernel13GemmUniversalIN4cute5tupleIJiiiiEEENS1_10collective13CollectiveMmaINS1_35MainloopSm100TmaUmmaWarpSpecializedILi16ELi2ELi4ENS5_IJNS4_1CILi4EEESB_NSA_ILi1EEEEEEEENS5_IJNSA_ILi128EEENSA_ILi64EEENSA_ILi32EEEEEEfNS5_IJlSC_lEEEfSJ_NS4_8TiledMMAINS4_8MMA_AtomIJNS4_23SM100_MMA_TF32_2x1SM_SSINS_10tfloat32_tESN_fLi128ELi64ELNS4_4UMMA5MajorE0ELSP_0ELNSO_7ScaleInE0ELSQ_0EEEEEENS4_6LayoutINS5_IJSC_SC_SC_EEENS5_IJNSA_ILi0EEESV_SV_EEEEENS5_IJNS4_10UnderscoreESY_SY_EEEEENS4_28SM100_TMA_2SM_LOAD_MULTICASTENS4_14ComposedLayoutINS4_7SwizzleILi3ELi4ELi3EEENS4_18smem_ptr_flag_bitsILi32EEENST_INS5_IJNSA_ILi8EEESH_EEENS5_IJSH_SC_EEEEEEEvNS4_8identityES11_S1B_vS1C_EENS_8epilogue10collective18CollectiveEpilogueINS1E_23Sm100TmaWarpSpecializedILi3ELi2ELi16ELb1ELb0EEEJNS5_IJSG_SG_SH_EEENS5_IJNST_ISG_SC_EENST_INS5_IJNSA_ILi16EEENSA_ILi2EEEEEENS5_IJSC_SH_EEEEEEEEfSJ_fSJ_NS1E_6fusion15FusionCallbacksIS1I_NS1R_17LinearCombinationIffffLNS_15FloatRoundStyleE2EEES1J_S1Q_JEEENS4_5SM1004TMEM4LOAD26SM100_TMEM_LOAD_32dp32b16xENS4_13SM90_TMA_LOADENS12_INS13_ILi2ELi4ELi3EEES16_NST_INS5_IJS17_S1L_EEENS5_IJS1L_SC_EEEEEEENS4_39AutoVectorizingCopyWithAssumedAlignmentILi128EEENS4_14SM90_TMA_STOREES26_S28_S28_EEEvvEEEEvNT_6ParamsE) ;  /* 0xffffff68027c7950 */ /* 0x000fea0003c3ffff */
.L_x_211:
[----:B------:R-:W-:-:S00]  /*9610*/  BRA `(.L_x_211) ;  /* 0xfffffffc00fc7947 */ /* 0x000fc0000383ffff */
[----:B------:R-:W-:-:S00]  /*9620*/  NOP ;  /* 0x0000000000007918 */ /* 0x000fc00000000000 */
        /* <DEDUP_REMOVED lines=13> */
.L_x_212:


//--------------------- .nv.global.init           --------------------------
	.section	.nv.global.init,"aw",@progbits
.nv.global.init:
	.type		$str$27,@object
	.size		$str$27,($str$28 - $str$27)
$str$27:
        /*0000*/ 	.byte	0x28, 0x61, 0x64, 0x64, 0x72, 0x65, 0x73, 0x73, 0x20, 0x26, 0x20, 0x6d, 0x61, 0x73, 0x6b, 0x29
        /*0010*/ 	.byte	0x20, 0x3d, 0x3d, 0x20, 0x30, 0x00
	.type		$str$28,@object
	.size		$str$28,($str$26 - $str$28)
$str$28:
        /*0016*/ 	.byte	0x2f, 0x74, 0x6d, 0x70, 0x2f, 0x63, 0x75, 0x74, 0x6c, 0x61, 0x73, 0x73, 0x5f, 0x73, 0x77, 0x65
        /*0026*/ 	.byte	0x65, 0x70, 0x5f, 0x73, 0x72, 0x63, 0x2f, 0x69, 0x6e, 0x63, 0x6c, 0x75, 0x64, 0x65, 0x2f, 0x63
        /*0036*/ 	.byte	0x75, 0x74, 0x65, 0x2f, 0x70, 0x6f, 0x69, 0x6e, 0x74, 0x65, 0x72, 0x5f, 0x66, 0x6c, 0x61, 0x67
        /*0046*/ 	.byte	0x67, 0x65, 0x64, 0x2e, 0x68, 0x70, 0x70, 0x00
	.type		$str$26,@object
	.size		$str$26,($str$25 - $str$26)
$str$26:
        /*004e*/ 	.byte	0x2f, 0x74, 0x6d, 0x70, 0x2f, 0x63, 0x75, 0x74, 0x6c, 0x61, 0x73, 0x73, 0x5f, 0x73, 0x77, 0x65
        /*005e*/ 	.byte	0x65, 0x70, 0x5f, 0x73, 0x72, 0x63, 0x2f, 0x69, 0x6e, 0x63, 0x6c, 0x75, 0x64, 0x65, 0x2f, 0x63
        /*006e*/ 	.byte	0x75, 0x74, 0x65, 0x2f, 0x61, 0x74, 0x6f, 0x6d, 0x2f, 0x63, 0x6f, 0x70, 0x79, 0x5f, 0x74, 0x72
        /*007e*/ 	.byte	0x61, 0x69, 0x74, 0x73, 0x5f, 0x73, 0x6d, 0x31, 0x30, 0x30, 0x2e, 0x68, 0x70, 0x70, 0x00
	.type		$str$25,@object
	.size		$str$25,(__unnamed_1 - $str$25)
$str$25:
        /*008d*/ 	.byte	0x28, 0x28, 0x75, 0x69, 0x6e, 0x74, 0x33, 0x32, 0x5f, 0x74, 0x28, 0x74, 0x68, 0x72, 0x65, 0x61
        /*009d*/ 	.byte	0x64, 0x49, 0x64, 0x78, 0x2e, 0x78, 0x29, 0x20, 0x2f, 0x20, 0x33, 0x32, 0x29, 0x20, 0x25, 0x20
        /*00ad*/ 	.byte	0x34, 0x29, 0x20, 0x3d, 0x3d, 0x20, 0x28, 0x28, 0x28, 0x74, 0x6d, 0x65, 0x6d, 0x5f, 0x61, 0x64
        /*00bd*/ 	.byte	0x64, 0x72, 0x20, 0x3e, 0x3e, 0x20, 0x31, 0x36, 0x29, 0x20, 0x2f, 0x20, 0x33, 0x32, 0x29, 0x20
        /*00cd*/ 	.byte	0x25, 0x20, 0x34, 0x29, 0x00
	.type		__unnamed_1,@object
	.size		__unnamed_1,(__unnamed_2 - __unnamed_1)
__unnamed_1:
        /*00d2*/ 	.byte	0x61, 0x75, 0x74, 0x6f, 0x20, 0x63, 0x75, 0x74, 0x65, 0x3a, 0x3a, 0x61, 0x73, 0x5f, 0x70, 0x6f
        /* <DEDUP_REMOVED lines=23> */
        /*0252*/ 	.byte	0x3a, 0x3a, 0x43, 0x3c, 0x32, 0x30, 0x34, 0x38, 0x3e, 0x3e, 0x3e, 0x3e, 0x5d, 0x00
	.type		__unnamed_2,@object
	.size		__unnamed_2,(.L_2 - __unnamed_2)
__unnamed_2:
        /* <DEDUP_REMOVED lines=42> */
        /*0500*/ 	.byte	0x3e, 0x5d, 0x00
.L_2:


//--------------------- .nv.shared._ZN7cutlass13device_kernelINS_4gemm6kernel13GemmUniversalIN4cute5tupleIJiiiiEEENS1_10collective13CollectiveMmaINS1_35MainloopSm100TmaUmmaWarpSpecializedILi16ELi2ELi4ENS5_IJNS4_1CILi4EEESB_NSA_ILi1EEEEEEEENS5_IJNSA_ILi128EEENSA_ILi64EEENSA_ILi32EEEEEEfNS5_IJlSC_lEEEfSJ_NS4_8TiledMMAINS4_8MMA_AtomIJNS4_23SM100_MMA_TF32_2x1SM_SSINS_10tfloat32_tESN_fLi128ELi64ELNS4_4UMMA5MajorE0ELSP_0ELNSO_7ScaleInE0ELSQ_0EEEEEENS4_6LayoutINS5_IJSC_SC_SC_EEENS5_IJNSA_ILi0EEESV_SV_EEEEENS5_IJNS4_10UnderscoreESY_SY_EEEEENS4_28SM100_TMA_2SM_LOAD_MULTICASTENS4_14ComposedLayoutINS4_7SwizzleILi3ELi4ELi3EEENS4_18smem_ptr_flag_bitsILi32EEENST_INS5_IJNSA_ILi8EEESH_EEENS5_IJSH_SC_EEEEEEEvNS4_8identityES11_S1B_vS1C_EENS_8epilogue10collective18CollectiveEpilogueINS1E_23Sm100TmaWarpSpecializedILi3ELi2ELi16ELb1ELb0EEEJNS5_IJSG_SG_SH_EEENS5_IJNST_ISG_SC_EENST_INS5_IJNSA_ILi16EEENSA_ILi2EEEEEENS5_IJSC_SH_EEEEEEEEfSJ_fSJ_NS1E_6fusion15FusionCallbacksIS1I_NS1R_17LinearCombinationIffffLNS_15FloatRoundStyleE2EEES1J_S1Q_JEEENS4_5SM1004TMEM4LOAD26SM100_TMEM_LOAD_32dp32b16xENS4_13SM90_TMA_LOADENS12_INS13_ILi2ELi4ELi3EEES16_NST_INS5_IJS17_S1L_EEENS5_IJS1L_SC_EEEEEEENS4_39AutoVectorizingCopyWithAssumedAlignmentILi128EEENS4_14SM90_TMA_STOREES26_S28_S28_EEEvvEEEEvNT_6ParamsE --------------------------
	.section	.nv.shared._ZN7cutlass13device_kernelINS_4gemm6kernel13GemmUniversalIN4cute5tupleIJiiiiEEENS1_10collective13CollectiveMmaINS1_35MainloopSm100TmaUmmaWarpSpecializedILi16ELi2ELi4ENS5_IJNS4_1CILi4EEESB_NSA_ILi1EEEEEEEENS5_IJNSA_ILi128EEENSA_ILi64EEENSA_ILi32EEEEEEfNS5_IJlSC_lEEEfSJ_NS4_8TiledMMAINS4_8MMA_AtomIJNS4_23SM100_MMA_TF32_2x1SM_SSINS_10tfloat32_tESN_fLi128ELi64ELNS4_4UMMA5MajorE0ELSP_0ELNSO_7ScaleInE0ELSQ_0EEEEEENS4_6LayoutINS5_IJSC_SC_SC_EEENS5_IJNSA_ILi0EEESV_SV_EEEEENS5_IJNS4_10UnderscoreESY_SY_EEEEENS4_28SM100_TMA_2SM_LOAD_MULTICASTENS4_14ComposedLayoutINS4_7SwizzleILi3ELi4ELi3EEENS4_18smem_ptr_flag_bitsILi32EEENST_INS5_IJNSA_ILi8EEESH_EEENS5_IJSH_SC_EEEEEEEvNS4_8identityES11_S1B_vS1C_EENS_8epilogue10collective18CollectiveEpilogueINS1E_23Sm100TmaWarpSpecializedILi3ELi2ELi16ELb1ELb0EEEJNS5_IJSG_SG_SH_EEENS5_IJNST_ISG_SC_EENST_INS5_IJNSA_ILi16EEENSA_ILi2EEEEEENS5_IJSC_SH_EEEEEEEEfSJ_fSJ_NS1E_6fusion15FusionCallbacksIS1I_NS1R_17LinearCombinationIffffLNS_15FloatRoundStyleE2EEES1J_S1Q_JEEENS4_5SM1004TMEM4LOAD26SM100_TMEM_LOAD_32dp32b16xENS4_13SM90_TMA_LOADENS12_INS13_ILi2ELi4ELi3EEES16_NST_INS5_IJS17_S1L_EEENS5_IJS1L_SC_EEEEEEENS4_39AutoVectorizingCopyWithAssumedAlignmentILi128EEENS4_14SM90_TMA_STOREES26_S28_S28_EEEvvEEEEvNT_6ParamsE,"aw",@nobits
	.sectionflags	@""
	.align	16
	.zero		1024


//--------------------- .nv.shared.reserved.0     --------------------------
	.section	.nv.shared.reserved.0,"aw",@nobits
	.weak		__nv_reservedSMEM_offset_0_alias
	.size		__nv_reservedSMEM_offset_0_alias, 0, 64
	.other		__nv_reservedSMEM_offset_0_alias,@"STO_CUDA_RESERVED_SHARED STV_DEFAULT"
__nv_reservedSMEM_offset_0_alias:
	.zero		0
.nv.shared.reserved.0:
	.zero		64
	.weak		__nv_reservedSMEM_tcgen05_partition
	.type		__nv_reservedSMEM_tcgen05_partition,@object
	.size		__nv_reservedSMEM_tcgen05_partition,(.L_0 - __nv_reservedSMEM_tcgen05_partition)
__nv_reservedSMEM_tcgen05_partition:
	.zero		32
.L_0:


//--------------------- .nv.global                --------------------------
	.section	.nv.global,"aw",@nobits
.nv.global:
	.type		_ZN40_INTERNAL_7c53893f_4_k_cu_279098e0_246944cute1_E,@object
	.size		_ZN40_INTERNAL_7c53893f_4_k_cu_279098e0_246944cute1_E,(_ZN40_INTERNAL_7c53893f_4_k_cu_279098e0_246944cuda3std3__45__cpo6cbeginE - _ZN40_INTERNAL_7c53893f_4_k_cu_279098e0_246944cute1_E)
_ZN40_INTERNAL_7c53893f_4_k_cu_279098e0_246944cute1_E:
	.zero		1
	.type		_ZN40_INTERNAL_7c53893f_4_k_cu_279098e0_246944cuda3std3__45__cpo6cbeginE,@object
	.size		_ZN40_INTERNAL_7c53893f_4_k_cu_279098e0_246944cuda3std3__45__cpo6cbeginE,(_ZN40_INTERNAL_7c53893f_4_k_cu_279098e0_246944cuda3std3__48in_placeE - _ZN40_INTERNAL_7c53893f_4_k_cu_279098e0_246944cuda3std3__45__cpo6cbeginE)
_ZN40_INTERNAL_7c53893f_4_k_cu_279098e0_246944cuda3std3__45__cpo6cbeginE:
	.zero		1
	.type		_ZN40_INTERNAL_7c53893f_4_k_cu_279098e0_246944cuda3std3__48in_placeE,@object
	.size		_ZN40_INTERNAL_7c53893f_4_k_cu_279098e0_246944cuda3std3__48in_placeE,(_ZN40_INTERNAL_7c53893f_4_k_cu_279098e0_246944cuda3std6ranges3__45__cpo9iter_moveE - _ZN40_INTERNAL_7c53893f_4_k_cu_279098e0_246944cuda3std3__48in_placeE)
_ZN40_INTERNAL_7c53893f_4_k_cu_279098e0_246944cuda3std3__48in_placeE:
	.zero		1
	.type		_ZN40_INTERNAL_7c53893f_4_k_cu_279098e0_246944cuda3std6ranges3__45__cpo9iter_moveE,@object
	.size		_ZN40_INTERNAL_7c53893f_4_k_cu_279098e0_246944cuda3std6ranges3__45__cpo9iter_moveE,(_ZN40_INTERNAL_7c53893f_4_k_cu_279098e0_246944cuda3std3__45__cpo5beginE - _ZN40_INTERNAL_7c53893f_4_k_cu_279098e0_246944cuda3std6ranges3__45__cpo9iter_moveE)
_ZN40_INTERNAL_7c53893f_4_k_cu_279098e0_246944cuda3std6ranges3__45__cpo9iter_moveE:
	.zero		1
	.type		_ZN40_INTERNAL_7c53893f_4_k_cu_279098e0_246944cuda3std3__45__cpo5beginE,@object
	.size		_ZN40_INTERNAL_7c53893f_4_k_cu_279098e0_246944cuda3std3__45__cpo5beginE,(_ZN40_INTERNAL_7c53893f_4_k_cu_279098e0_246944cuda3std3__442_GLOBAL__N__7c53893f_4_k_cu_279098e0_246946ignoreE - _ZN40_INTERNAL_7c53893f_4_k_cu_279098e0_246944cuda3std3__45__cpo5beginE)
_ZN40_INTERNAL_7c53893f_4_k_cu_279098e0_246944cuda3std3__45__cpo5beginE:
	.zero		1
	.type		_ZN40_INTERNAL_7c53893f_4_k_cu_279098e0_246944cuda3std3__442_GLOBAL__N__7c53893f_4_k_cu_279098e0_246946ignoreE,@object
	.size		_ZN40_INTERNAL_7c53893f_4_k_cu_279098e0_246944cuda3std3__442_GLOBAL__N__7c53893f_4_k_cu_279098e0_246946ignoreE,(_ZN40_INTERNAL_7c53893f_4_k_cu_279098e0_246944cute7productE - _ZN40_INTERNAL_7c53893f_4_k_cu_279098e0_246944cuda3std3__442_GLOBAL__N__7c53893f_4_k_cu_279098e0_246946ignoreE)
_ZN40_INTERNAL_7c53893f_4_k_cu_279098e0_246944cuda3std3__442_GLOBAL__N__7c53893f_4_k_cu_279098e0_246946ignoreE:
	.zero		1
	.type		_ZN40_INTERNAL_7c53893f_4_k_cu_279098e0_246944cute7productE,@object
	.size		_ZN40_INTERNAL_7c53893f_4_k_cu_279098e0_246944cute7productE,(_ZN40_INTERNAL_7c53893f_4_k_cu_279098e0_246944cuda3std3__45__cpo3endE - _ZN40_INTERNAL_7c53893f_4_k_cu_279098e0_246944cute7productE)
_ZN40_INTERNAL_7c53893f_4_k_cu_279098e0_246944cute7productE:
	.zero		1
	.type		_ZN40_INTERNAL_7c53893f_4_k_cu_279098e0_246944cuda3std3__45__cpo3endE,@object
	.size		_ZN40_INTERNAL_7c53893f_4_k_cu_279098e0_246944cuda3std3__45__cpo3endE,(_ZN40_INTERNAL_7c53893f_4_k_cu_279098e0_246944cuda3std3__419piecewise_constructE - _ZN40_INTERNAL_7c53893f_4_k_cu_279098e0_246944cuda3std3__45__cpo3endE)
_ZN40_INTERNAL_7c53893f_4_k_cu_279098e0_246944cuda3std3__45__cpo3endE:
	.zero		1
	.type		_ZN40_INTERNAL_7c53893f_4_k_cu_279098e0_246944cuda3std3__419piecewise_constructE,@object
	.size		_ZN40_INTERNAL_7c53893f_4_k_cu_279098e0_246944cuda3std3__419piecewise_constructE,(_ZN40_INTERNAL_7c53893f_4_k_cu_279098e0_246944cuda3std3__45__cpo4cendE - _ZN40_INTERNAL_7c53893f_4_k_cu_279098e0_246944cuda3std3__419piecewise_constructE)
_ZN40_INTERNAL_7c53893f_4_k_cu_279098e0_246944cuda3std3__419piecewise_constructE:
	.zero		1
	.type		_ZN40_INTERNAL_7c53893f_4_k_cu_279098e0_246944cuda3std3__45__cpo4cendE,@object
	.size		_ZN40_INTERNAL_7c53893f_4_k_cu_279098e0_246944cuda3std3__45__cpo4cendE,(_ZN40_INTERNAL_7c53893f_4_k_cu_279098e0_246944cuda3std6ranges3__45__cpo4swapE - _ZN40_INTERNAL_7c53893f_4_k_cu_279098e0_246944cuda3std3__45__cpo4cendE)
_ZN40_INTERNAL_7c53893f_4_k_cu_279098e0_246944cuda3std3__45__cpo4cendE:
	.zero		1
	.type		_ZN40_INTERNAL_7c53893f_4_k_cu_279098e0_246944cuda3std6ranges3__45__cpo4swapE,@object
	.size		_ZN40_INTERNAL_7c53893f_4_k_cu_279098e0_246944cuda3std6ranges3__45__cpo4swapE,(.L_10 - _ZN40_INTERNAL_7c53893f_4_k_cu_279098e0_246944cuda3std6ranges3__45__cpo4swapE)
_ZN40_INTERNAL_7c53893f_4_k_cu_279098e0_246944cuda3std6ranges3__45__cpo4swapE:
	.zero		1
.L_10:


//--------------------- .nv.constant0._ZN7cutlass13device_kernelINS_4gemm6kernel13GemmUniversalIN4cute5tupleIJiiiiEEENS1_10collective13CollectiveMmaINS1_35MainloopSm100TmaUmmaWarpSpecializedILi16ELi2ELi4ENS5_IJNS4_1CILi4EEESB_NSA_ILi1EEEEEEEENS5_IJNSA_ILi128EEENSA_ILi64EEENSA_ILi32EEEEEEfNS5_IJlSC_lEEEfSJ_NS4_8TiledMMAINS4_8MMA_AtomIJNS4_23SM100_MMA_TF32_2x1SM_SSINS_10tfloat32_tESN_fLi128ELi64ELNS4_4UMMA5MajorE0ELSP_0ELNSO_7ScaleInE0ELSQ_0EEEEEENS4_6LayoutINS5_IJSC_SC_SC_EEENS5_IJNSA_ILi0EEESV_SV_EEEEENS5_IJNS4_10UnderscoreESY_SY_EEEEENS4_28SM100_TMA_2SM_LOAD_MULTICASTENS4_14ComposedLayoutINS4_7SwizzleILi3ELi4ELi3EEENS4_18smem_ptr_flag_bitsILi32EEENST_INS5_IJNSA_ILi8EEESH_EEENS5_IJSH_SC_EEEEEEEvNS4_8identityES11_S1B_vS1C_EENS_8epilogue10collective18CollectiveEpilogueINS1E_23Sm100TmaWarpSpecializedILi3ELi2ELi16ELb1ELb0EEEJNS5_IJSG_SG_SH_EEENS5_IJNST_ISG_SC_EENST_INS5_IJNSA_ILi16EEENSA_ILi2EEEEEENS5_IJSC_SH_EEEEEEEEfSJ_fSJ_NS1E_6fusion15FusionCallbacksIS1I_NS1R_17LinearCombinationIffffLNS_15FloatRoundStyleE2EEES1J_S1Q_JEEENS4_5SM1004TMEM4LOAD26SM100_TMEM_LOAD_32dp32b16xENS4_13SM90_TMA_LOADENS12_INS13_ILi2ELi4ELi3EEES16_NST_INS5_IJS17_S1L_EEENS5_IJS1L_SC_EEEEEEENS4_39AutoVectorizingCopyWithAssumedAlignmentILi128EEENS4_14SM90_TMA_STOREES26_S28_S28_EEEvvEEEEvNT_6ParamsE --------------------------
	.section	.nv.constant0._ZN7cutlass13device_kernelINS_4gemm6kernel13GemmUniversalIN4cute5tupleIJiiiiEEENS1_10collective13CollectiveMmaINS1_35MainloopSm100TmaUmmaWarpSpecializedILi16ELi2ELi4ENS5_IJNS4_1CILi4EEESB_NSA_ILi1EEEEEEEENS5_IJNSA_ILi128EEENSA_ILi64EEENSA_ILi32EEEEEEfNS5_IJlSC_lEEEfSJ_NS4_8TiledMMAINS4_8MMA_AtomIJNS4_23SM100_MMA_TF32_2x1SM_SSINS_10tfloat32_tESN_fLi128ELi64ELNS4_4UMMA5MajorE0ELSP_0ELNSO_7ScaleInE0ELSQ_0EEEEEENS4_6LayoutINS5_IJSC_SC_SC_EEENS5_IJNSA_ILi0EEESV_SV_EEEEENS5_IJNS4_10UnderscoreESY_SY_EEEEENS4_28SM100_TMA_2SM_LOAD_MULTICASTENS4_14ComposedLayoutINS4_7SwizzleILi3ELi4ELi3EEENS4_18smem_ptr_flag_bitsILi32EEENST_INS5_IJNSA_ILi8EEESH_EEENS5_IJSH_SC_EEEEEEEvNS4_8identityES11_S1B_vS1C_EENS_8epilogue10collective18CollectiveEpilogueINS1E_23Sm100TmaWarpSpecializedILi3ELi2ELi16ELb1ELb0EEEJNS5_IJSG_SG_SH_EEENS5_IJNST_ISG_SC_EENST_INS5_IJNSA_ILi16EEENSA_ILi2EEEEEENS5_IJSC_SH_EEEEEEEEfSJ_fSJ_NS1E_6fusion15FusionCallbacksIS1I_NS1R_17LinearCombinationIffffLNS_15FloatRoundStyleE2EEES1J_S1Q_JEEENS4_5SM1004TMEM4LOAD26SM100_TMEM_LOAD_32dp32b16xENS4_13SM90_TMA_LOADENS12_INS13_ILi2ELi4ELi3EEES16_NST_INS5_IJS17_S1L_EEENS5_IJS1L_SC_EEEEEEENS4_39AutoVectorizingCopyWithAssumedAlignmentILi128EEENS4_14SM90_TMA_STOREES26_S28_S28_EEEvvEEEEvNT_6ParamsE,"a",@progbits
	.sectionflags	@""
	.align	4
.nv.constant0._ZN7cutlass13device_kernelINS_4gemm6kernel13GemmUniversalIN4cute5tupleIJiiiiEEENS1_10collective13CollectiveMmaINS1_35MainloopSm100TmaUmmaWarpSpecializedILi16ELi2ELi4ENS5_IJNS4_1CILi4EEESB_NSA_ILi1EEEEEEEENS5_IJNSA_ILi128EEENSA_ILi64EEENSA_ILi32EEEEEEfNS5_IJlSC_lEEEfSJ_NS4_8TiledMMAINS4_8MMA_AtomIJNS4_23SM100_MMA_TF32_2x1SM_SSINS_10tfloat32_tESN_fLi128ELi64ELNS4_4UMMA5MajorE0ELSP_0ELNSO_7ScaleInE0ELSQ_0EEEEEENS4_6LayoutINS5_IJSC_SC_SC_EEENS5_IJNSA_ILi0EEESV_SV_EEEEENS5_IJNS4_10UnderscoreESY_SY_EEEEENS4_28SM100_TMA_2SM_LOAD_MULTICASTENS4_14ComposedLayoutINS4_7SwizzleILi3ELi4ELi3EEENS4_18smem_ptr_flag_bitsILi32EEENST_INS5_IJNSA_ILi8EEESH_EEENS5_IJSH_SC_EEEEEEEvNS4_8identityES11_S1B_vS1C_EENS_8epilogue10collective18CollectiveEpilogueINS1E_23Sm100TmaWarpSpecializedILi3ELi2ELi16ELb1ELb0EEEJNS5_IJSG_SG_SH_EEENS5_IJNST_ISG_SC_EENST_INS5_IJNSA_ILi16EEENSA_ILi2EEEEEENS5_IJSC_SH_EEEEEEEEfSJ_fSJ_NS1E_6fusion15FusionCallbacksIS1I_NS1R_17LinearCombinationIffffLNS_15FloatRoundStyleE2EEES1J_S1Q_JEEENS4_5SM1004TMEM4LOAD26SM100_TMEM_LOAD_32dp32b16xENS4_13SM90_TMA_LOADENS12_INS13_ILi2ELi4ELi3EEES16_NST_INS5_IJS17_S1L_EEENS5_IJS1L_SC_EEEEEEENS4_39AutoVectorizingCopyWithAssumedAlignmentILi128EEENS4_14SM90_TMA_STOREES26_S28_S28_EEEvvEEEEvNT_6ParamsE:
	.zero		2944


//--------------------- SYMBOLS --------------------------

	.type		.nv.reservedSmem.offset0,@object
	.size		.nv.reservedSmem.offset0,0x4
	.type		.nv.reservedSmem.cap,@object
	.size		.nv.reservedSmem.cap,0x4
	.type		__assertfail,@function
